// auto-generated by cutlass_sweep.sparse_gemm — config: {"arch": "sm_90", "cluster_m": 1, "cluster_n": 1, "dtype": "bf16", "tile_k": 64, "tile_m": 256, "tile_n": 128}
#include "cutlass/cutlass.h"
#include "cutlass/gemm/collective/collective_builder.hpp"
#include "cutlass/gemm/device/gemm_universal_adapter.h"
#include "cutlass/gemm/kernel/gemm_universal.hpp"
#include "cutlass/epilogue/collective/collective_builder.hpp"

using Elem = cutlass::bfloat16_t;
using Acc  = float;
using TileShape    = cute::Shape<cute::_256, cute::_128, cute::_64>;
using ClusterShape = cute::Shape<cute::_1, cute::_1, cute::_1>;

using CollectiveEpilogue = typename cutlass::epilogue::collective::CollectiveBuilder<
    cutlass::arch::Sm90, cutlass::arch::OpClassSparseTensorOp,
    TileShape, ClusterShape,
    cutlass::epilogue::collective::EpilogueTileAuto,
    Acc, Acc,
    Acc, cutlass::layout::ColumnMajor, 128 / cutlass::sizeof_bits<Acc>::value,
    Acc, cutlass::layout::ColumnMajor, 128 / cutlass::sizeof_bits<Acc>::value,
    cutlass::epilogue::collective::EpilogueScheduleAuto
  >::CollectiveOp;

using CollectiveMainloop = typename cutlass::gemm::collective::CollectiveBuilder<
    cutlass::arch::Sm90, cutlass::arch::OpClassSparseTensorOp,
    Elem, cutlass::layout::RowMajor, 128 / cutlass::sizeof_bits<Elem>::value,
    Elem, cutlass::layout::ColumnMajor, 128 / cutlass::sizeof_bits<Elem>::value,
    Acc,
    TileShape, ClusterShape,
    cutlass::gemm::collective::StageCountAutoCarveout<static_cast<int>(sizeof(typename CollectiveEpilogue::SharedStorage))>,
    cutlass::gemm::collective::KernelScheduleAuto
  >::CollectiveOp;

using GemmKernel = cutlass::gemm::kernel::GemmUniversal<
    cute::Shape<int,int,int,int>,
    CollectiveMainloop,
    CollectiveEpilogue
>;
using Gemm = cutlass::gemm::device::GemmUniversalAdapter<GemmKernel>;

auto* _anchor = &cutlass::device_kernel<GemmKernel>;


// ===== COMPILED SASS (sm_90a) =====

	.target	sm_90a

	.elftype	@"ET_EXEC"


//--------------------- .note.nv.tkinfo           --------------------------
	.section	.note.nv.tkinfo,"",@"SHT_NOTE"
	.sectionflags	@"SHF_NOTE_NV_TKINFO"
	.tkinfo
        /*0018*/ 	.word	0x00000002
        /*0030*/ 	.string	""
        /*0030*/ 	.string	"ptxas"
        /*0030*/ 	.string	"Cuda compilation tools, release 13.0, V13.0.88"
        /*0030*/ 	.string	"Build cuda_13.0.r13.0/compiler.36424714_0"
        /*0030*/ 	.string	"-arch sm_90a -m 64 "



//--------------------- .note.nv.cuinfo           --------------------------
	.section	.note.nv.cuinfo,"",@"SHT_NOTE"
	.sectionflags	@"SHF_NOTE_NV_CUINFO"
        /*0018*/ 	.short	0x0002
        /*001a*/ 	.short	0x005a
        /*001c*/ 	.short	0x0082
	.zero		2


//--------------------- .nv.info                  --------------------------
	.section	.nv.info,"",@"SHT_CUDA_INFO"
	.align	4


	//----- nvinfo : EIATTR_REGCOUNT
	.align		4
        /*0000*/ 	.byte	0x04, 0x2f
        /*0002*/ 	.short	(.L_12 - .L_11)
	.align		4
.L_11:
        /*0004*/ 	.word	index@(_ZN7cutlass13device_kernelINS_4gemm6kernel13GemmUniversalIN4cute5tupleIJiiiiEEENS1_10collective13CollectiveMmaINS1_40MainloopSm90TmaGmmaWarpSpecializedSparseILi6ENS5_IJNS4_1CILi1EEESB_SB_EEENS1_35KernelTmaWarpSpecializedCooperativeEEENS5_IJNSA_ILi256EEENSA_ILi128EEENSA_ILi64EEEEEENS_10bfloat16_tENS5_IJNS4_6LayoutINS5_IJiNS5_IJNSA_ILi2EEEiEEEiEEENS5_IJlNS5_IJSB_SL_EEElEEEEENSK_INS5_IJNS5_IJNS5_IJNSA_ILi8EEESL_NSA_ILi4EEEEEEiEEENS5_IJNS5_IJNSA_ILi16EEESL_SL_EEEiEEEiEEENS5_IJNS5_IJNS5_IJSH_SV_NSA_ILi1024EEEEEENSA_ILi4096EEEEEENS5_IJNS5_IJSB_NSA_ILi512EEENSA_ILi32EEEEEElEEElEEEEEEEESJ_NS5_IJlSB_lEEENS4_8TiledMMAINS4_8MMA_AtomIJNS4_4SM904GMMA6SPARSE29GMMA_64x128x32_F32BF16BF16_SSILNS1E_5MajorE0ELS1H_0ELNS1E_7ScaleInE1ELS1I_1ELNS1E_9SparseSelE0EEEEEENSK_INS5_IJSL_SB_SB_EEENS5_IJSB_NSA_ILi0EEES1N_EEEEENS5_IJNS4_10UnderscoreES1Q_S1Q_EEEEENS4_13SM90_TMA_LOADENS4_14ComposedLayoutINS4_7SwizzleILi2ELi4ELi3EEENS4_25smem_sparse_ptr_flag_bitsILi2ELi16EEENSK_INS5_IJNS5_IJSB_SR_EEENS5_IJSL_S14_EEEEEENS5_IJNS5_IJS1N_SH_EEESO_EEEEEEEvNS4_8identityES1T_NS1U_INS1V_ILi3ELi4ELi3EEENS4_18smem_ptr_flag_bitsILi16EEENSK_INS5_IJSR_SH_EEENS5_IJSH_SB_EEEEEEEvS26_EENS_8epilogue10collective6detail29Sm90TmaWarpSpecializedAdapterINS2G_15DefaultEpilogueIfNS5_IJSB_llEEES2K_NS2F_6thread17LinearCombinationIfLi1EffLNS2L_9ScaleType4KindE0ELNS_15FloatRoundStyleE2EfEENS1_15EpilogueDefaultEEEEEvvEEEEvNT_6ParamsE)
        /*0008*/ 	.word	0x000000a8


	//----- nvinfo : EIATTR_FRAME_SIZE
	.align		4
.L_12:
        /*000c*/ 	.byte	0x04, 0x11
        /*000e*/ 	.short	(.L_14 - .L_13)
	.align		4
.L_13:
        /*0010*/ 	.word	index@(_ZN7cutlass13device_kernelINS_4gemm6kernel13GemmUniversalIN4cute5tupleIJiiiiEEENS1_10collective13CollectiveMmaINS1_40MainloopSm90TmaGmmaWarpSpecializedSparseILi6ENS5_IJNS4_1CILi1EEESB_SB_EEENS1_35KernelTmaWarpSpecializedCooperativeEEENS5_IJNSA_ILi256EEENSA_ILi128EEENSA_ILi64EEEEEENS_10bfloat16_tENS5_IJNS4_6LayoutINS5_IJiNS5_IJNSA_ILi2EEEiEEEiEEENS5_IJlNS5_IJSB_SL_EEElEEEEENSK_INS5_IJNS5_IJNS5_IJNSA_ILi8EEESL_NSA_ILi4EEEEEEiEEENS5_IJNS5_IJNSA_ILi16EEESL_SL_EEEiEEEiEEENS5_IJNS5_IJNS5_IJSH_SV_NSA_ILi1024EEEEEENSA_ILi4096EEEEEENS5_IJNS5_IJSB_NSA_ILi512EEENSA_ILi32EEEEEElEEElEEEEEEEESJ_NS5_IJlSB_lEEENS4_8TiledMMAINS4_8MMA_AtomIJNS4_4SM904GMMA6SPARSE29GMMA_64x128x32_F32BF16BF16_SSILNS1E_5MajorE0ELS1H_0ELNS1E_7ScaleInE1ELS1I_1ELNS1E_9SparseSelE0EEEEEENSK_INS5_IJSL_SB_SB_EEENS5_IJSB_NSA_ILi0EEES1N_EEEEENS5_IJNS4_10UnderscoreES1Q_S1Q_EEEEENS4_13SM90_TMA_LOADENS4_14ComposedLayoutINS4_7SwizzleILi2ELi4ELi3EEENS4_25smem_sparse_ptr_flag_bitsILi2ELi16EEENSK_INS5_IJNS5_IJSB_SR_EEENS5_IJSL_S14_EEEEEENS5_IJNS5_IJS1N_SH_EEESO_EEEEEEEvNS4_8identityES1T_NS1U_INS1V_ILi3ELi4ELi3EEENS4_18smem_ptr_flag_bitsILi16EEENSK_INS5_IJSR_SH_EEENS5_IJSH_SB_EEEEEEEvS26_EENS_8epilogue10collective6detail29Sm90TmaWarpSpecializedAdapterINS2G_15DefaultEpilogueIfNS5_IJSB_llEEES2K_NS2F_6thread17LinearCombinationIfLi1EffLNS2L_9ScaleType4KindE0ELNS_15FloatRoundStyleE2EfEENS1_15EpilogueDefaultEEEEEvvEEEEvNT_6ParamsE)
        /*0014*/ 	.word	0x00000000


	//----- nvinfo : EIATTR_MIN_STACK_SIZE
	.align		4
.L_14:
        /*0018*/ 	.byte	0x04, 0x12
        /*001a*/ 	.short	(.L_16 - .L_15)
	.align		4
.L_15:
        /*001c*/ 	.word	index@(_ZN7cutlass13device_kernelINS_4gemm6kernel13GemmUniversalIN4cute5tupleIJiiiiEEENS1_10collective13CollectiveMmaINS1_40MainloopSm90TmaGmmaWarpSpecializedSparseILi6ENS5_IJNS4_1CILi1EEESB_SB_EEENS1_35KernelTmaWarpSpecializedCooperativeEEENS5_IJNSA_ILi256EEENSA_ILi128EEENSA_ILi64EEEEEENS_10bfloat16_tENS5_IJNS4_6LayoutINS5_IJiNS5_IJNSA_ILi2EEEiEEEiEEENS5_IJlNS5_IJSB_SL_EEElEEEEENSK_INS5_IJNS5_IJNS5_IJNSA_ILi8EEESL_NSA_ILi4EEEEEEiEEENS5_IJNS5_IJNSA_ILi16EEESL_SL_EEEiEEEiEEENS5_IJNS5_IJNS5_IJSH_SV_NSA_ILi1024EEEEEENSA_ILi4096EEEEEENS5_IJNS5_IJSB_NSA_ILi512EEENSA_ILi32EEEEEElEEElEEEEEEEESJ_NS5_IJlSB_lEEENS4_8TiledMMAINS4_8MMA_AtomIJNS4_4SM904GMMA6SPARSE29GMMA_64x128x32_F32BF16BF16_SSILNS1E_5MajorE0ELS1H_0ELNS1E_7ScaleInE1ELS1I_1ELNS1E_9SparseSelE0EEEEEENSK_INS5_IJSL_SB_SB_EEENS5_IJSB_NSA_ILi0EEES1N_EEEEENS5_IJNS4_10UnderscoreES1Q_S1Q_EEEEENS4_13SM90_TMA_LOADENS4_14ComposedLayoutINS4_7SwizzleILi2ELi4ELi3EEENS4_25smem_sparse_ptr_flag_bitsILi2ELi16EEENSK_INS5_IJNS5_IJSB_SR_EEENS5_IJSL_S14_EEEEEENS5_IJNS5_IJS1N_SH_EEESO_EEEEEEEvNS4_8identityES1T_NS1U_INS1V_ILi3ELi4ELi3EEENS4_18smem_ptr_flag_bitsILi16EEENSK_INS5_IJSR_SH_EEENS5_IJSH_SB_EEEEEEEvS26_EENS_8epilogue10collective6detail29Sm90TmaWarpSpecializedAdapterINS2G_15DefaultEpilogueIfNS5_IJSB_llEEES2K_NS2F_6thread17LinearCombinationIfLi1EffLNS2L_9ScaleType4KindE0ELNS_15FloatRoundStyleE2EfEENS1_15EpilogueDefaultEEEEEvvEEEEvNT_6ParamsE)
        /*0020*/ 	.word	0x00000000
.L_16:


//--------------------- .nv.compat                --------------------------
	.section	.nv.compat,"",@"SHT_CUDA_COMPAT_INFO"
	.align	4
        /*0000*/ 	.byte	0x02, 0x09, 0x01, 0x00, 0x02, 0x02, 0x04, 0x00, 0x02, 0x05, 0x05, 0x00, 0x03, 0x07, 0x01, 0x01
        /*0010*/ 	.byte	0x02, 0x03, 0x01, 0x00, 0x02, 0x06, 0x01, 0x00, 0x04, 0x0b, 0x08, 0x00, 0x00, 0x00, 0x00, 0x00
        /*0020*/ 	.byte	0x00, 0x00, 0x00, 0x00


//--------------------- .nv.info._ZN7cutlass13device_kernelINS_4gemm6kernel13GemmUniversalIN4cute5tupleIJiiiiEEENS1_10collective13CollectiveMmaINS1_40MainloopSm90TmaGmmaWarpSpecializedSparseILi6ENS5_IJNS4_1CILi1EEESB_SB_EEENS1_35KernelTmaWarpSpecializedCooperativeEEENS5_IJNSA_ILi256EEENSA_ILi128EEENSA_ILi64EEEEEENS_10bfloat16_tENS5_IJNS4_6LayoutINS5_IJiNS5_IJNSA_ILi2EEEiEEEiEEENS5_IJlNS5_IJSB_SL_EEElEEEEENSK_INS5_IJNS5_IJNS5_IJNSA_ILi8EEESL_NSA_ILi4EEEEEEiEEENS5_IJNS5_IJNSA_ILi16EEESL_SL_EEEiEEEiEEENS5_IJNS5_IJNS5_IJSH_SV_NSA_ILi1024EEEEEENSA_ILi4096EEEEEENS5_IJNS5_IJSB_NSA_ILi512EEENSA_ILi32EEEEEElEEElEEEEEEEESJ_NS5_IJlSB_lEEENS4_8TiledMMAINS4_8MMA_AtomIJNS4_4SM904GMMA6SPARSE29GMMA_64x128x32_F32BF16BF16_SSILNS1E_5MajorE0ELS1H_0ELNS1E_7ScaleInE1ELS1I_1ELNS1E_9SparseSelE0EEEEEENSK_INS5_IJSL_SB_SB_EEENS5_IJSB_NSA_ILi0EEES1N_EEEEENS5_IJNS4_10UnderscoreES1Q_S1Q_EEEEENS4_13SM90_TMA_LOADENS4_14ComposedLayoutINS4_7SwizzleILi2ELi4ELi3EEENS4_25smem_sparse_ptr_flag_bitsILi2ELi16EEENSK_INS5_IJNS5_IJSB_SR_EEENS5_IJSL_S14_EEEEEENS5_IJNS5_IJS1N_SH_EEESO_EEEEEEEvNS4_8identityES1T_NS1U_INS1V_ILi3ELi4ELi3EEENS4_18smem_ptr_flag_bitsILi16EEENSK_INS5_IJSR_SH_EEENS5_IJSH_SB_EEEEEEEvS26_EENS_8epilogue10collective6detail29Sm90TmaWarpSpecializedAdapterINS2G_15DefaultEpilogueIfNS5_IJSB_llEEES2K_NS2F_6thread17LinearCombinationIfLi1EffLNS2L_9ScaleType4KindE0ELNS_15FloatRoundStyleE2EfEENS1_15EpilogueDefaultEEEEEvvEEEEvNT_6ParamsE --------------------------
	.section	.nv.info._ZN7cutlass13device_kernelINS_4gemm6kernel13GemmUniversalIN4cute5tupleIJiiiiEEENS1_10collective13CollectiveMmaINS1_40MainloopSm90TmaGmmaWarpSpecializedSparseILi6ENS5_IJNS4_1CILi1EEESB_SB_EEENS1_35KernelTmaWarpSpecializedCooperativeEEENS5_IJNSA_ILi256EEENSA_ILi128EEENSA_ILi64EEEEEENS_10bfloat16_tENS5_IJNS4_6LayoutINS5_IJiNS5_IJNSA_ILi2EEEiEEEiEEENS5_IJlNS5_IJSB_SL_EEElEEEEENSK_INS5_IJNS5_IJNS5_IJNSA_ILi8EEESL_NSA_ILi4EEEEEEiEEENS5_IJNS5_IJNSA_ILi16EEESL_SL_EEEiEEEiEEENS5_IJNS5_IJNS5_IJSH_SV_NSA_ILi1024EEEEEENSA_ILi4096EEEEEENS5_IJNS5_IJSB_NSA_ILi512EEENSA_ILi32EEEEEElEEElEEEEEEEESJ_NS5_IJlSB_lEEENS4_8TiledMMAINS4_8MMA_AtomIJNS4_4SM904GMMA6SPARSE29GMMA_64x128x32_F32BF16BF16_SSILNS1E_5MajorE0ELS1H_0ELNS1E_7ScaleInE1ELS1I_1ELNS1E_9SparseSelE0EEEEEENSK_INS5_IJSL_SB_SB_EEENS5_IJSB_NSA_ILi0EEES1N_EEEEENS5_IJNS4_10UnderscoreES1Q_S1Q_EEEEENS4_13SM90_TMA_LOADENS4_14ComposedLayoutINS4_7SwizzleILi2ELi4ELi3EEENS4_25smem_sparse_ptr_flag_bitsILi2ELi16EEENSK_INS5_IJNS5_IJSB_SR_EEENS5_IJSL_S14_EEEEEENS5_IJNS5_IJS1N_SH_EEESO_EEEEEEEvNS4_8identityES1T_NS1U_INS1V_ILi3ELi4ELi3EEENS4_18smem_ptr_flag_bitsILi16EEENSK_INS5_IJSR_SH_EEENS5_IJSH_SB_EEEEEEEvS26_EENS_8epilogue10collective6detail29Sm90TmaWarpSpecializedAdapterINS2G_15DefaultEpilogueIfNS5_IJSB_llEEES2K_NS2F_6thread17LinearCombinationIfLi1EffLNS2L_9ScaleType4KindE0ELNS_15FloatRoundStyleE2EfEENS1_15EpilogueDefaultEEEEEvvEEEEvNT_6ParamsE,"",@"SHT_CUDA_INFO"
	.sectionflags	@""
	.align	4


	//----- nvinfo : EIATTR_CUDA_API_VERSION
	.align		4
        /*0000*/ 	.byte	0x04, 0x37
        /*0002*/ 	.short	(.L_18 - .L_17)
.L_17:
        /*0004*/ 	.word	0x00000082


	//----- nvinfo : EIATTR_KPARAM_INFO
	.align		4
.L_18:
        /*0008*/ 	.byte	0x04, 0x17
        /*000a*/ 	.short	(.L_20 - .L_19)
.L_19:
        /*000c*/ 	.word	0x00000000
        /*0010*/ 	.short	0x0000
        /*0012*/ 	.short	0x0070
        /*0014*/ 	.byte	0x00, 0xf0, 0x01, 0x14


	//----- nvinfo : EIATTR_SPARSE_MMA_MASK
	.align		4
.L_20:
        /*0018*/ 	.byte	0x03, 0x50
        /*001a*/ 	.short	0x0002


	//----- nvinfo : EIATTR_MAXREG_COUNT
	.align		4
        /*001c*/ 	.byte	0x03, 0x1b
        /*001e*/ 	.short	0x00a8


	//----- nvinfo : EIATTR_NUM_BARRIERS
	.align		4
        /*0020*/ 	.byte	0x02, 0x4c
        /*0022*/ 	.byte	0x01
	.zero		1


	//----- nvinfo : EIATTR_MERCURY_ISA_VERSION
	.align		4
        /*0024*/ 	.byte	0x03, 0x5f
        /*0026*/ 	.short	0x0101


	//----- nvinfo : EIATTR_INT_WARP_WIDE_INSTR_OFFSETS
	.align		4
        /*0028*/ 	.byte	0x04, 0x31
        /*002a*/ 	.short	(.L_22 - .L_21)


	//   ....[0]....
.L_21:
        /*002c*/ 	.word	0x00000420


	//   ....[1]....
        /*0030*/ 	.word	0x00000430


	//   ....[2]....
        /*0034*/ 	.word	0x00000520


	//----- nvinfo : EIATTR_COOP_GROUP_MASK_REGIDS
	.align		4
.L_22:
        /*0038*/ 	.byte	0x04, 0x29
        /*003a*/ 	.short	(.L_24 - .L_23)


	//   ....[0]....
.L_23:
        /*003c*/ 	.word	0xffffffff


	//   ....[1]....
        /*0040*/ 	.word	0xffffffff


	//   ....[2]....
        /*0044*/ 	.word	0xffffffff


	//   ....[3]....
        /*0048*/ 	.word	0xffffffff


	//   ....[4]....
        /*004c*/ 	.word	0xffffffff


	//----- nvinfo : EIATTR_COOP_GROUP_INSTR_OFFSETS
	.align		4
.L_24:
        /*0050*/ 	.byte	0x04, 0x28
        /*0052*/ 	.short	(.L_26 - .L_25)


	//   ....[0]....
.L_25:
        /*0054*/ 	.word	0x00000060


	//   ....[1]....
        /*0058*/ 	.word	0x00000070


	//   ....[2]....
        /*005c*/ 	.word	0x00000160


	//   ....[3]....
        /*0060*/ 	.word	0x00000330


	//   ....[4]....
        /*0064*/ 	.word	0x00001030


	//----- nvinfo : EIATTR_REG_RECONFIG
	.align		4
.L_26:
        /*0068*/ 	.byte	0x01, 0x54
	.zero		2


	//----- nvinfo : EIATTR_MBARRIER_INSTR_OFFSETS
	.align		4
        /*006c*/ 	.byte	0x04, 0x39
        /*006e*/ 	.short	(.L_28 - .L_27)


	//   ....[0]....
.L_27:
        /*0070*/ 	.word	0x00000260
        /*0074*/ 	.word	0x000000ff
        /*0078*/ 	.word	0x00000000
        /*007c*/ 	.short	0x0100
        /*007e*/ 	.byte	0x08
	.zero		1


	//   ....[1]....
        /*0080*/ 	.word	0x00000270
        /*0084*/ 	.word	0x000000ff
        /*0088*/ 	.word	0x00000030
        /*008c*/ 	.short	0x0100
        /*008e*/ 	.byte	0x08
	.zero		1


	//   ....[2]....
        /*0090*/ 	.word	0x00000280
        /*0094*/ 	.word	0x000000ff
        /*0098*/ 	.word	0x00000008
        /*009c*/ 	.short	0x0100
        /*009e*/ 	.byte	0x08
	.zero		1


	//   ....[3]....
        /*00a0*/ 	.word	0x00000290
        /*00a4*/ 	.word	0x000000ff
        /*00a8*/ 	.word	0x00000038
        /*00ac*/ 	.short	0x0100
        /*00ae*/ 	.byte	0x08
	.zero		1


	//   ....[4]....
        /*00b0*/ 	.word	0x000002a0
        /*00b4*/ 	.word	0x000000ff
        /*00b8*/ 	.word	0x00000010
        /*00bc*/ 	.short	0x0100
        /*00be*/ 	.byte	0x08
	.zero		1


	//   ....[5]....
        /*00c0*/ 	.word	0x000002b0
        /*00c4*/ 	.word	0x000000ff
        /*00c8*/ 	.word	0x00000040
        /*00cc*/ 	.short	0x0100
        /*00ce*/ 	.byte	0x08
	.zero		1


	//   ....[6]....
        /*00d0*/ 	.word	0x000002c0
        /*00d4*/ 	.word	0x000000ff
        /*00d8*/ 	.word	0x00000018
        /*00dc*/ 	.short	0x0100
        /*00de*/ 	.byte	0x08
	.zero		1


	//   ....[7]....
        /*00e0*/ 	.word	0x000002d0
        /*00e4*/ 	.word	0x000000ff
        /*00e8*/ 	.word	0x00000048
        /*00ec*/ 	.short	0x0100
        /*00ee*/ 	.byte	0x08
	.zero		1


	//   ....[8]....
        /*00f0*/ 	.word	0x000002e0
        /*00f4*/ 	.word	0x000000ff
        /*00f8*/ 	.word	0x00000020
        /*00fc*/ 	.short	0x0100
        /*00fe*/ 	.byte	0x08
	.zero		1


	//   ....[9]....
        /*0100*/ 	.word	0x000002f0
        /*0104*/ 	.word	0x000000ff
        /*0108*/ 	.word	0x00000050
        /*010c*/ 	.short	0x0100
        /*010e*/ 	.byte	0x08
	.zero		1


	//   ....[10]....
        /*0110*/ 	.word	0x00000300
        /*0114*/ 	.word	0x000000ff
        /*0118*/ 	.word	0x00000028
        /*011c*/ 	.short	0x0100
        /*011e*/ 	.byte	0x08
	.zero		1


	//   ....[11]....
        /*0120*/ 	.word	0x00000310
        /*0124*/ 	.word	0x000000ff
        /*0128*/ 	.word	0x00000058
        /*012c*/ 	.short	0x0100
        /*012e*/ 	.byte	0x08
	.zero		1


	//   ....[12]....
        /*0130*/ 	.word	0x00000590
        /*0134*/ 	.word	0x000000ff
        /*0138*/ 	.word	0x00000070
        /*013c*/ 	.short	0x0100
        /*013e*/ 	.byte	0x06
	.zero		1


	//   ....[13]....
        /*0140*/ 	.word	0x000005f0
        /*0144*/ 	.word	0x000000ff
        /*0148*/ 	.word	0x00000078
        /*014c*/ 	.short	0x0100
        /*014e*/ 	.byte	0x06
	.zero		1


	//   ....[14]....
        /*0150*/ 	.word	0x00001570
        /*0154*/ 	.word	0x000000ff
        /*0158*/ 	.word	0x00000000
        /*015c*/ 	.short	0x010a
        /*015e*/ 	.byte	0x08
	.zero		1


	//   ....[15]....
        /*0160*/ 	.word	0x00001640
        /*0164*/ 	.word	0x000000ff
        /*0168*/ 	.word	0x00000000
        /*016c*/ 	.short	0x010a
        /*016e*/ 	.byte	0x08
	.zero		1


	//   ....[16]....
        /*0170*/ 	.word	0x00001870
        /*0174*/ 	.word	0x000000ff
        /*0178*/ 	.word	0x00000000
        /*017c*/ 	.short	0x0101
        /*017e*/ 	.byte	0x08
	.zero		1


	//   ....[17]....
        /*0180*/ 	.word	0x0000add0
        /*0184*/ 	.word	0x0000000e
        /*0188*/ 	.word	0x00000030
        /*018c*/ 	.short	0x010a
        /*018e*/ 	.byte	0x3f
	.zero		1


	//   ....[18]....
        /*0190*/ 	.word	0x0000b210
        /*0194*/ 	.word	0x00000008
        /*0198*/ 	.word	0x00000078
        /*019c*/ 	.short	0x0101
        /*019e*/ 	.byte	0x3f
	.zero		1


	//   ....[19]....
        /*01a0*/ 	.word	0x0000b910
        /*01a4*/ 	.word	0x00000006
        /*01a8*/ 	.word	0x00000000
        /*01ac*/ 	.short	0x010a
        /*01ae*/ 	.byte	0x3f
	.zero		1


	//   ....[20]....
        /*01b0*/ 	.word	0x0000b990
        /*01b4*/ 	.word	0x00000007
        /*01b8*/ 	.word	0x00000000
        /*01bc*/ 	.short	0x010a
        /*01be*/ 	.byte	0x3f
	.zero		1


	//   ....[21]....
        /*01c0*/ 	.word	0x0000ba20
        /*01c4*/ 	.word	0x00000006
        /*01c8*/ 	.word	0x00000000
        /*01cc*/ 	.short	0x010a
        /*01ce*/ 	.byte	0x3f
	.zero		1


	//   ....[22]....
        /*01d0*/ 	.word	0x0000bab0
        /*01d4*/ 	.word	0x00000009
        /*01d8*/ 	.word	0x00000000
        /*01dc*/ 	.short	0x010a
        /*01de*/ 	.byte	0x3f
	.zero		1


	//   ....[23]....
        /*01e0*/ 	.word	0x0000bb40
        /*01e4*/ 	.word	0x00000006
        /*01e8*/ 	.word	0x00000000
        /*01ec*/ 	.short	0x010a
        /*01ee*/ 	.byte	0x3f
	.zero		1


	//   ....[24]....
        /*01f0*/ 	.word	0x0000bbd0
        /*01f4*/ 	.word	0x00000003
        /*01f8*/ 	.word	0x00000000
        /*01fc*/ 	.short	0x010a
        /*01fe*/ 	.byte	0x3f
	.zero		1


	//   ....[25]....
        /*0200*/ 	.word	0x0000bc40
        /*0204*/ 	.word	0x0000000c
        /*0208*/ 	.word	0x00000000
        /*020c*/ 	.short	0x010a
        /*020e*/ 	.byte	0x3f
	.zero		1


	//   ....[26]....
        /*0210*/ 	.word	0x0000bd10
        /*0214*/ 	.word	0x0000000e
        /*0218*/ 	.word	0x00000030
        /*021c*/ 	.short	0x010a
        /*021e*/ 	.byte	0x3f
	.zero		1


	//   ....[27]....
        /*0220*/ 	.word	0x0000bdf0
        /*0224*/ 	.word	0x00000006
        /*0228*/ 	.word	0x00000000
        /*022c*/ 	.short	0x010a
        /*022e*/ 	.byte	0x3f
	.zero		1


	//   ....[28]....
        /*0230*/ 	.word	0x0000be40
        /*0234*/ 	.word	0x00000007
        /*0238*/ 	.word	0x00000000
        /*023c*/ 	.short	0x010a
        /*023e*/ 	.byte	0x3f
	.zero		1


	//   ....[29]....
        /*0240*/ 	.word	0x0000be90
        /*0244*/ 	.word	0x00000006
        /*0248*/ 	.word	0x00000000
        /*024c*/ 	.short	0x010a
        /*024e*/ 	.byte	0x3f
	.zero		1


	//   ....[30]....
        /*0250*/ 	.word	0x0000bee0
        /*0254*/ 	.word	0x00000009
        /*0258*/ 	.word	0x00000000
        /*025c*/ 	.short	0x010a
        /*025e*/ 	.byte	0x3f
	.zero		1


	//   ....[31]....
        /*0260*/ 	.word	0x0000bf30
        /*0264*/ 	.word	0x00000006
        /*0268*/ 	.word	0x00000000
        /*026c*/ 	.short	0x010a
        /*026e*/ 	.byte	0x3f
	.zero		1


	//----- nvinfo : EIATTR_NUM_MBARRIERS
	.align		4
.L_28:
        /*0270*/ 	.byte	0x03, 0x38
        /*0272*/ 	.short	0x000e


	//----- nvinfo : EIATTR_EXIT_INSTR_OFFSETS
	.align		4
        /*0274*/ 	.byte	0x04, 0x1c
        /*0276*/ 	.short	(.L_30 - .L_29)


	//   ....[0]....
.L_29:
        /*0278*/ 	.word	0x00000640


	//   ....[1]....
        /*027c*/ 	.word	0x00000f00


	//   ....[2]....
        /*0280*/ 	.word	0x0000a430


	//   ....[3]....
        /*0284*/ 	.word	0x0000aa60


	//   ....[4]....
        /*0288*/ 	.word	0x0000bc20


	//----- nvinfo : EIATTR_MAX_THREADS
	.align		4
.L_30:
        /*028c*/ 	.byte	0x04, 0x05
        /*028e*/ 	.short	(.L_32 - .L_31)
.L_31:
        /*0290*/ 	.word	0x00000180
        /*0294*/ 	.word	0x00000001
        /*0298*/ 	.word	0x00000001


	//----- nvinfo : EIATTR_CRS_STACK_SIZE
	.align		4
.L_32:
        /*029c*/ 	.byte	0x04, 0x1e
        /*029e*/ 	.short	(.L_34 - .L_33)
.L_33:
        /*02a0*/ 	.word	0x00000000


	//----- nvinfo : EIATTR_CBANK_PARAM_SIZE
	.align		4
.L_34:
        /*02a4*/ 	.byte	0x03, 0x19
        /*02a6*/ 	.short	0x0570


	//----- nvinfo : EIATTR_PARAM_CBANK
	.align		4
        /*02a8*/ 	.byte	0x04, 0x0a
        /*02aa*/ 	.short	(.L_36 - .L_35)
	.align		4
.L_35:
        /*02ac*/ 	.word	index@(.nv.constant0._ZN7cutlass13device_kernelINS_4gemm6kernel13GemmUniversalIN4cute5tupleIJiiiiEEENS1_10collective13CollectiveMmaINS1_40MainloopSm90TmaGmmaWarpSpecializedSparseILi6ENS5_IJNS4_1CILi1EEESB_SB_EEENS1_35KernelTmaWarpSpecializedCooperativeEEENS5_IJNSA_ILi256EEENSA_ILi128EEENSA_ILi64EEEEEENS_10bfloat16_tENS5_IJNS4_6LayoutINS5_IJiNS5_IJNSA_ILi2EEEiEEEiEEENS5_IJlNS5_IJSB_SL_EEElEEEEENSK_INS5_IJNS5_IJNS5_IJNSA_ILi8EEESL_NSA_ILi4EEEEEEiEEENS5_IJNS5_IJNSA_ILi16EEESL_SL_EEEiEEEiEEENS5_IJNS5_IJNS5_IJSH_SV_NSA_ILi1024EEEEEENSA_ILi4096EEEEEENS5_IJNS5_IJSB_NSA_ILi512EEENSA_ILi32EEEEEElEEElEEEEEEEESJ_NS5_IJlSB_lEEENS4_8TiledMMAINS4_8MMA_AtomIJNS4_4SM904GMMA6SPARSE29GMMA_64x128x32_F32BF16BF16_SSILNS1E_5MajorE0ELS1H_0ELNS1E_7ScaleInE1ELS1I_1ELNS1E_9SparseSelE0EEEEEENSK_INS5_IJSL_SB_SB_EEENS5_IJSB_NSA_ILi0EEES1N_EEEEENS5_IJNS4_10UnderscoreES1Q_S1Q_EEEEENS4_13SM90_TMA_LOADENS4_14ComposedLayoutINS4_7SwizzleILi2ELi4ELi3EEENS4_25smem_sparse_ptr_flag_bitsILi2ELi16EEENSK_INS5_IJNS5_IJSB_SR_EEENS5_IJSL_S14_EEEEEENS5_IJNS5_IJS1N_SH_EEESO_EEEEEEEvNS4_8identityES1T_NS1U_INS1V_ILi3ELi4ELi3EEENS4_18smem_ptr_flag_bitsILi16EEENSK_INS5_IJSR_SH_EEENS5_IJSH_SB_EEEEEEEvS26_EENS_8epilogue10collective6detail29Sm90TmaWarpSpecializedAdapterINS2G_15DefaultEpilogueIfNS5_IJSB_llEEES2K_NS2F_6thread17LinearCombinationIfLi1EffLNS2L_9ScaleType4KindE0ELNS_15FloatRoundStyleE2EfEENS1_15EpilogueDefaultEEEEEvvEEEEvNT_6ParamsE)
        /*02b0*/ 	.short	0x0210
        /*02b2*/ 	.short	0x0570


	//----- nvinfo : EIATTR_SW_WAR
	.align		4
.L_36:
        /*02b4*/ 	.byte	0x04, 0x36
        /*02b6*/ 	.short	(.L_38 - .L_37)
.L_37:
        /*02b8*/ 	.word	0x00000008
.L_38:


//--------------------- .nv.callgraph             --------------------------
	.section	.nv.callgraph,"",@"SHT_CUDA_CALLGRAPH"
	.align	4
	.sectionentsize	8
	.align		4
        /*0000*/ 	.word	0x00000000
	.align		4
        /*0004*/ 	.word	0xffffffff
	.align		4
        /*0008*/ 	.word	0x00000000
	.align		4
        /*000c*/ 	.word	0xfffffffe
	.align		4
        /*0010*/ 	.word	0x00000000
	.align		4
        /*0014*/ 	.word	0xfffffffd
	.align		4
        /*0018*/ 	.word	0x00000000
	.align		4
        /*001c*/ 	.word	0xfffffffc


//--------------------- .nv.constant4             --------------------------
	.section	.nv.constant4,"a",@progbits
	.align	8
	.align		8
.nv.constant4:
        /*0000*/ 	.dword	_ZN39_INTERNAL_1eb0c299_4_k_cu_68dd866d_26754cuda3std3__45__cpo5beginE
	.align		8
        /*0008*/ 	.dword	_ZN39_INTERNAL_1eb0c299_4_k_cu_68dd866d_26754cuda3std3__45__cpo3endE
	.align		8
        /*0010*/ 	.dword	_ZN39_INTERNAL_1eb0c299_4_k_cu_68dd866d_26754cuda3std3__45__cpo6cbeginE
	.align		8
        /*0018*/ 	.dword	_ZN39_INTERNAL_1eb0c299_4_k_cu_68dd866d_26754cuda3std3__45__cpo4cendE
	.align		8
        /*0020*/ 	.dword	_ZN39_INTERNAL_1eb0c299_4_k_cu_68dd866d_26754cuda3std3__441_GLOBAL__N__1eb0c299_4_k_cu_68dd866d_26756ignoreE
	.align		8
        /*0028*/ 	.dword	_ZN39_INTERNAL_1eb0c299_4_k_cu_68dd866d_26754cuda3std3__419piecewise_constructE
	.align		8
        /*0030*/ 	.dword	_ZN39_INTERNAL_1eb0c299_4_k_cu_68dd866d_26754cuda3std3__48in_placeE
	.align		8
        /*0038*/ 	.dword	_ZN39_INTERNAL_1eb0c299_4_k_cu_68dd866d_26754cuda3std6ranges3__45__cpo4swapE
	.align		8
        /*0040*/ 	.dword	_ZN39_INTERNAL_1eb0c299_4_k_cu_68dd866d_26754cuda3std6ranges3__45__cpo9iter_moveE
	.align		8
        /*0048*/ 	.dword	_ZN39_INTERNAL_1eb0c299_4_k_cu_68dd866d_26754cute7productE
	.align		8
        /*0050*/ 	.dword	_ZN39_INTERNAL_1eb0c299_4_k_cu_68dd866d_26754cute1_E


//--------------------- .text._ZN7cutlass13device_kernelINS_4gemm6kernel13GemmUniversalIN4cute5tupleIJiiiiEEENS1_10collective13CollectiveMmaINS1_40MainloopSm90TmaGmmaWarpSpecializedSparseILi6ENS5_IJNS4_1CILi1EEESB_SB_EEENS1_35KernelTmaWarpSpecializedCooperativeEEENS5_IJNSA_ILi256EEENSA_ILi128EEENSA_ILi64EEEEEENS_10bfloat16_tENS5_IJNS4_6LayoutINS5_IJiNS5_IJNSA_ILi2EEEiEEEiEEENS5_IJlNS5_IJSB_SL_EEElEEEEENSK_INS5_IJNS5_IJNS5_IJNSA_ILi8EEESL_NSA_ILi4EEEEEEiEEENS5_IJNS5_IJNSA_ILi16EEESL_SL_EEEiEEEiEEENS5_IJNS5_IJNS5_IJSH_SV_NSA_ILi1024EEEEEENSA_ILi4096EEEEEENS5_IJNS5_IJSB_NSA_ILi512EEENSA_ILi32EEEEEElEEElEEEEEEEESJ_NS5_IJlSB_lEEENS4_8TiledMMAINS4_8MMA_AtomIJNS4_4SM904GMMA6SPARSE29GMMA_64x128x32_F32BF16BF16_SSILNS1E_5MajorE0ELS1H_0ELNS1E_7ScaleInE1ELS1I_1ELNS1E_9SparseSelE0EEEEEENSK_INS5_IJSL_SB_SB_EEENS5_IJSB_NSA_ILi0EEES1N_EEEEENS5_IJNS4_10UnderscoreES1Q_S1Q_EEEEENS4_13SM90_TMA_LOADENS4_14ComposedLayoutINS4_7SwizzleILi2ELi4ELi3EEENS4_25smem_sparse_ptr_flag_bitsILi2ELi16EEENSK_INS5_IJNS5_IJSB_SR_EEENS5_IJSL_S14_EEEEEENS5_IJNS5_IJS1N_SH_EEESO_EEEEEEEvNS4_8identityES1T_NS1U_INS1V_ILi3ELi4ELi3EEENS4_18smem_ptr_flag_bitsILi16EEENSK_INS5_IJSR_SH_EEENS5_IJSH_SB_EEEEEEEvS26_EENS_8epilogue10collective6detail29Sm90TmaWarpSpecializedAdapterINS2G_15DefaultEpilogueIfNS5_IJSB_llEEES2K_NS2F_6thread17LinearCombinationIfLi1EffLNS2L_9ScaleType4KindE0ELNS_15FloatRoundStyleE2EfEENS1_15EpilogueDefaultEEEEEvvEEEEvNT_6ParamsE --------------------------
	.section	.text._ZN7cutlass13device_kernelINS_4gemm6kernel13GemmUniversalIN4cute5tupleIJiiiiEEENS1_10collective13CollectiveMmaINS1_40MainloopSm90TmaGmmaWarpSpecializedSparseILi6ENS5_IJNS4_1CILi1EEESB_SB_EEENS1_35KernelTmaWarpSpecializedCooperativeEEENS5_IJNSA_ILi256EEENSA_ILi128EEENSA_ILi64EEEEEENS_10bfloat16_tENS5_IJNS4_6LayoutINS5_IJiNS5_IJNSA_ILi2EEEiEEEiEEENS5_IJlNS5_IJSB_SL_EEElEEEEENSK_INS5_IJNS5_IJNS5_IJNSA_ILi8EEESL_NSA_ILi4EEEEEEiEEENS5_IJNS5_IJNSA_ILi16EEESL_SL_EEEiEEEiEEENS5_IJNS5_IJNS5_IJSH_SV_NSA_ILi1024EEEEEENSA_ILi4096EEEEEENS5_IJNS5_IJSB_NSA_ILi512EEENSA_ILi32EEEEEElEEElEEEEEEEESJ_NS5_IJlSB_lEEENS4_8TiledMMAINS4_8MMA_AtomIJNS4_4SM904GMMA6SPARSE29GMMA_64x128x32_F32BF16BF16_SSILNS1E_5MajorE0ELS1H_0ELNS1E_7ScaleInE1ELS1I_1ELNS1E_9SparseSelE0EEEEEENSK_INS5_IJSL_SB_SB_EEENS5_IJSB_NSA_ILi0EEES1N_EEEEENS5_IJNS4_10UnderscoreES1Q_S1Q_EEEEENS4_13SM90_TMA_LOADENS4_14ComposedLayoutINS4_7SwizzleILi2ELi4ELi3EEENS4_25smem_sparse_ptr_flag_bitsILi2ELi16EEENSK_INS5_IJNS5_IJSB_SR_EEENS5_IJSL_S14_EEEEEENS5_IJNS5_IJS1N_SH_EEESO_EEEEEEEvNS4_8identityES1T_NS1U_INS1V_ILi3ELi4ELi3EEENS4_18smem_ptr_flag_bitsILi16EEENSK_INS5_IJSR_SH_EEENS5_IJSH_SB_EEEEEEEvS26_EENS_8epilogue10collective6detail29Sm90TmaWarpSpecializedAdapterINS2G_15DefaultEpilogueIfNS5_IJSB_llEEES2K_NS2F_6thread17LinearCombinationIfLi1EffLNS2L_9ScaleType4KindE0ELNS_15FloatRoundStyleE2EfEENS1_15EpilogueDefaultEEEEEvvEEEEvNT_6ParamsE,"ax",@progbits
	.align	128
.text._ZN7cutlass13device_kernelINS_4gemm6kernel13GemmUniversalIN4cute5tupleIJiiiiEEENS1_10collective13CollectiveMmaINS1_40MainloopSm90TmaGmmaWarpSpecializedSparseILi6ENS5_IJNS4_1CILi1EEESB_SB_EEENS1_35KernelTmaWarpSpecializedCooperativeEEENS5_IJNSA_ILi256EEENSA_ILi128EEENSA_ILi64EEEEEENS_10bfloat16_tENS5_IJNS4_6LayoutINS5_IJiNS5_IJNSA_ILi2EEEiEEEiEEENS5_IJlNS5_IJSB_SL_EEElEEEEENSK_INS5_IJNS5_IJNS5_IJNSA_ILi8EEESL_NSA_ILi4EEEEEEiEEENS5_IJNS5_IJNSA_ILi16EEESL_SL_EEEiEEEiEEENS5_IJNS5_IJNS5_IJSH_SV_NSA_ILi1024EEEEEENSA_ILi4096EEEEEENS5_IJNS5_IJSB_NSA_ILi512EEENSA_ILi32EEEEEElEEElEEEEEEEESJ_NS5_IJlSB_lEEENS4_8TiledMMAINS4_8MMA_AtomIJNS4_4SM904GMMA6SPARSE29GMMA_64x128x32_F32BF16BF16_SSILNS1E_5MajorE0ELS1H_0ELNS1E_7ScaleInE1ELS1I_1ELNS1E_9SparseSelE0EEEEEENSK_INS5_IJSL_SB_SB_EEENS5_IJSB_NSA_ILi0EEES1N_EEEEENS5_IJNS4_10UnderscoreES1Q_S1Q_EEEEENS4_13SM90_TMA_LOADENS4_14ComposedLayoutINS4_7SwizzleILi2ELi4ELi3EEENS4_25smem_sparse_ptr_flag_bitsILi2ELi16EEENSK_INS5_IJNS5_IJSB_SR_EEENS5_IJSL_S14_EEEEEENS5_IJNS5_IJS1N_SH_EEESO_EEEEEEEvNS4_8identityES1T_NS1U_INS1V_ILi3ELi4ELi3EEENS4_18smem_ptr_flag_bitsILi16EEENSK_INS5_IJSR_SH_EEENS5_IJSH_SB_EEEEEEEvS26_EENS_8epilogue10collective6detail29Sm90TmaWarpSpecializedAdapterINS2G_15DefaultEpilogueIfNS5_IJSB_llEEES2K_NS2F_6thread17LinearCombinationIfLi1EffLNS2L_9ScaleType4KindE0ELNS_15FloatRoundStyleE2EfEENS1_15EpilogueDefaultEEEEEvvEEEEvNT_6ParamsE:
        .type           _ZN7cutlass13device_kernelINS_4gemm6kernel13GemmUniversalIN4cute5tupleIJiiiiEEENS1_10collective13CollectiveMmaINS1_40MainloopSm90TmaGmmaWarpSpecializedSparseILi6ENS5_IJNS4_1CILi1EEESB_SB_EEENS1_35KernelTmaWarpSpecializedCooperativeEEENS5_IJNSA_ILi256EEENSA_ILi128EEENSA_ILi64EEEEEENS_10bfloat16_tENS5_IJNS4_6LayoutINS5_IJiNS5_IJNSA_ILi2EEEiEEEiEEENS5_IJlNS5_IJSB_SL_EEElEEEEENSK_INS5_IJNS5_IJNS5_IJNSA_ILi8EEESL_NSA_ILi4EEEEEEiEEENS5_IJNS5_IJNSA_ILi16EEESL_SL_EEEiEEEiEEENS5_IJNS5_IJNS5_IJSH_SV_NSA_ILi1024EEEEEENSA_ILi4096EEEEEENS5_IJNS5_IJSB_NSA_ILi512EEENSA_ILi32EEEEEElEEElEEEEEEEESJ_NS5_IJlSB_lEEENS4_8TiledMMAINS4_8MMA_AtomIJNS4_4SM904GMMA6SPARSE29GMMA_64x128x32_F32BF16BF16_SSILNS1E_5MajorE0ELS1H_0ELNS1E_7ScaleInE1ELS1I_1ELNS1E_9SparseSelE0EEEEEENSK_INS5_IJSL_SB_SB_EEENS5_IJSB_NSA_ILi0EEES1N_EEEEENS5_IJNS4_10UnderscoreES1Q_S1Q_EEEEENS4_13SM90_TMA_LOADENS4_14ComposedLayoutINS4_7SwizzleILi2ELi4ELi3EEENS4_25smem_sparse_ptr_flag_bitsILi2ELi16EEENSK_INS5_IJNS5_IJSB_SR_EEENS5_IJSL_S14_EEEEEENS5_IJNS5_IJS1N_SH_EEESO_EEEEEEEvNS4_8identityES1T_NS1U_INS1V_ILi3ELi4ELi3EEENS4_18smem_ptr_flag_bitsILi16EEENSK_INS5_IJSR_SH_EEENS5_IJSH_SB_EEEEEEEvS26_EENS_8epilogue10collective6detail29Sm90TmaWarpSpecializedAdapterINS2G_15DefaultEpilogueIfNS5_IJSB_llEEES2K_NS2F_6thread17LinearCombinationIfLi1EffLNS2L_9ScaleType4KindE0ELNS_15FloatRoundStyleE2EfEENS1_15EpilogueDefaultEEEEEvvEEEEvNT_6ParamsE,@function
        .size           _ZN7cutlass13device_kernelINS_4gemm6kernel13GemmUniversalIN4cute5tupleIJiiiiEEENS1_10collective13CollectiveMmaINS1_40MainloopSm90TmaGmmaWarpSpecializedSparseILi6ENS5_IJNS4_1CILi1EEESB_SB_EEENS1_35KernelTmaWarpSpecializedCooperativeEEENS5_IJNSA_ILi256EEENSA_ILi128EEENSA_ILi64EEEEEENS_10bfloat16_tENS5_IJNS4_6LayoutINS5_IJiNS5_IJNSA_ILi2EEEiEEEiEEENS5_IJlNS5_IJSB_SL_EEElEEEEENSK_INS5_IJNS5_IJNS5_IJNSA_ILi8EEESL_NSA_ILi4EEEEEEiEEENS5_IJNS5_IJNSA_ILi16EEESL_SL_EEEiEEEiEEENS5_IJNS5_IJNS5_IJSH_SV_NSA_ILi1024EEEEEENSA_ILi4096EEEEEENS5_IJNS5_IJSB_NSA_ILi512EEENSA_ILi32EEEEEElEEElEEEEEEEESJ_NS5_IJlSB_lEEENS4_8TiledMMAINS4_8MMA_AtomIJNS4_4SM904GMMA6SPARSE29GMMA_64x128x32_F32BF16BF16_SSILNS1E_5MajorE0ELS1H_0ELNS1E_7ScaleInE1ELS1I_1ELNS1E_9SparseSelE0EEEEEENSK_INS5_IJSL_SB_SB_EEENS5_IJSB_NSA_ILi0EEES1N_EEEEENS5_IJNS4_10UnderscoreES1Q_S1Q_EEEEENS4_13SM90_TMA_LOADENS4_14ComposedLayoutINS4_7SwizzleILi2ELi4ELi3EEENS4_25smem_sparse_ptr_flag_bitsILi2ELi16EEENSK_INS5_IJNS5_IJSB_SR_EEENS5_IJSL_S14_EEEEEENS5_IJNS5_IJS1N_SH_EEESO_EEEEEEEvNS4_8identityES1T_NS1U_INS1V_ILi3ELi4ELi3EEENS4_18smem_ptr_flag_bitsILi16EEENSK_INS5_IJSR_SH_EEENS5_IJSH_SB_EEEEEEEvS26_EENS_8epilogue10collective6detail29Sm90TmaWarpSpecializedAdapterINS2G_15DefaultEpilogueIfNS5_IJSB_llEEES2K_NS2F_6thread17LinearCombinationIfLi1EffLNS2L_9ScaleType4KindE0ELNS_15FloatRoundStyleE2EfEENS1_15EpilogueDefaultEEEEEvvEEEEvNT_6ParamsE,(.L_x_317 - _ZN7cutlass13device_kernelINS_4gemm6kernel13GemmUniversalIN4cute5tupleIJiiiiEEENS1_10collective13CollectiveMmaINS1_40MainloopSm90TmaGmmaWarpSpecializedSparseILi6ENS5_IJNS4_1CILi1EEESB_SB_EEENS1_35KernelTmaWarpSpecializedCooperativeEEENS5_IJNSA_ILi256EEENSA_ILi128EEENSA_ILi64EEEEEENS_10bfloat16_tENS5_IJNS4_6LayoutINS5_IJiNS5_IJNSA_ILi2EEEiEEEiEEENS5_IJlNS5_IJSB_SL_EEElEEEEENSK_INS5_IJNS5_IJNS5_IJNSA_ILi8EEESL_NSA_ILi4EEEEEEiEEENS5_IJNS5_IJNSA_ILi16EEESL_SL_EEEiEEEiEEENS5_IJNS5_IJNS5_IJSH_SV_NSA_ILi1024EEEEEENSA_ILi4096EEEEEENS5_IJNS5_IJSB_NSA_ILi512EEENSA_ILi32EEEEEElEEElEEEEEEEESJ_NS5_IJlSB_lEEENS4_8TiledMMAINS4_8MMA_AtomIJNS4_4SM904GMMA6SPARSE29GMMA_64x128x32_F32BF16BF16_SSILNS1E_5MajorE0ELS1H_0ELNS1E_7ScaleInE1ELS1I_1ELNS1E_9SparseSelE0EEEEEENSK_INS5_IJSL_SB_SB_EEENS5_IJSB_NSA_ILi0EEES1N_EEEEENS5_IJNS4_10UnderscoreES1Q_S1Q_EEEEENS4_13SM90_TMA_LOADENS4_14ComposedLayoutINS4_7SwizzleILi2ELi4ELi3EEENS4_25smem_sparse_ptr_flag_bitsILi2ELi16EEENSK_INS5_IJNS5_IJSB_SR_EEENS5_IJSL_S14_EEEEEENS5_IJNS5_IJS1N_SH_EEESO_EEEEEEEvNS4_8identityES1T_NS1U_INS1V_ILi3ELi4ELi3EEENS4_18smem_ptr_flag_bitsILi16EEENSK_INS5_IJSR_SH_EEENS5_IJSH_SB_EEEEEEEvS26_EENS_8epilogue10collective6detail29Sm90TmaWarpSpecializedAdapterINS2G_15DefaultEpilogueIfNS5_IJSB_llEEES2K_NS2F_6thread17LinearCombinationIfLi1EffLNS2L_9ScaleType4KindE0ELNS_15FloatRoundStyleE2EfEENS1_15EpilogueDefaultEEEEEvvEEEEvNT_6ParamsE)
        .other          _ZN7cutlass13device_kernelINS_4gemm6kernel13GemmUniversalIN4cute5tupleIJiiiiEEENS1_10collective13CollectiveMmaINS1_40MainloopSm90TmaGmmaWarpSpecializedSparseILi6ENS5_IJNS4_1CILi1EEESB_SB_EEENS1_35KernelTmaWarpSpecializedCooperativeEEENS5_IJNSA_ILi256EEENSA_ILi128EEENSA_ILi64EEEEEENS_10bfloat16_tENS5_IJNS4_6LayoutINS5_IJiNS5_IJNSA_ILi2EEEiEEEiEEENS5_IJlNS5_IJSB_SL_EEElEEEEENSK_INS5_IJNS5_IJNS5_IJNSA_ILi8EEESL_NSA_ILi4EEEEEEiEEENS5_IJNS5_IJNSA_ILi16EEESL_SL_EEEiEEEiEEENS5_IJNS5_IJNS5_IJSH_SV_NSA_ILi1024EEEEEENSA_ILi4096EEEEEENS5_IJNS5_IJSB_NSA_ILi512EEENSA_ILi32EEEEEElEEElEEEEEEEESJ_NS5_IJlSB_lEEENS4_8TiledMMAINS4_8MMA_AtomIJNS4_4SM904GMMA6SPARSE29GMMA_64x128x32_F32BF16BF16_SSILNS1E_5MajorE0ELS1H_0ELNS1E_7ScaleInE1ELS1I_1ELNS1E_9SparseSelE0EEEEEENSK_INS5_IJSL_SB_SB_EEENS5_IJSB_NSA_ILi0EEES1N_EEEEENS5_IJNS4_10UnderscoreES1Q_S1Q_EEEEENS4_13SM90_TMA_LOADENS4_14ComposedLayoutINS4_7SwizzleILi2ELi4ELi3EEENS4_25smem_sparse_ptr_flag_bitsILi2ELi16EEENSK_INS5_IJNS5_IJSB_SR_EEENS5_IJSL_S14_EEEEEENS5_IJNS5_IJS1N_SH_EEESO_EEEEEEEvNS4_8identityES1T_NS1U_INS1V_ILi3ELi4ELi3EEENS4_18smem_ptr_flag_bitsILi16EEENSK_INS5_IJSR_SH_EEENS5_IJSH_SB_EEEEEEEvS26_EENS_8epilogue10collective6detail29Sm90TmaWarpSpecializedAdapterINS2G_15DefaultEpilogueIfNS5_IJSB_llEEES2K_NS2F_6thread17LinearCombinationIfLi1EffLNS2L_9ScaleType4KindE0ELNS_15FloatRoundStyleE2EfEENS1_15EpilogueDefaultEEEEEvvEEEEvNT_6ParamsE,@"STO_CUDA_ENTRY STV_DEFAULT"
_ZN7cutlass13device_kernelINS_4gemm6kernel13GemmUniversalIN4cute5tupleIJiiiiEEENS1_10collective13CollectiveMmaINS1_40MainloopSm90TmaGmmaWarpSpecializedSparseILi6ENS5_IJNS4_1CILi1EEESB_SB_EEENS1_35KernelTmaWarpSpecializedCooperativeEEENS5_IJNSA_ILi256EEENSA_ILi128EEENSA_ILi64EEEEEENS_10bfloat16_tENS5_IJNS4_6LayoutINS5_IJiNS5_IJNSA_ILi2EEEiEEEiEEENS5_IJlNS5_IJSB_SL_EEElEEEEENSK_INS5_IJNS5_IJNS5_IJNSA_ILi8EEESL_NSA_ILi4EEEEEEiEEENS5_IJNS5_IJNSA_ILi16EEESL_SL_EEEiEEEiEEENS5_IJNS5_IJNS5_IJSH_SV_NSA_ILi1024EEEEEENSA_ILi4096EEEEEENS5_IJNS5_IJSB_NSA_ILi512EEENSA_ILi32EEEEEElEEElEEEEEEEESJ_NS5_IJlSB_lEEENS4_8TiledMMAINS4_8MMA_AtomIJNS4_4SM904GMMA6SPARSE29GMMA_64x128x32_F32BF16BF16_SSILNS1E_5MajorE0ELS1H_0ELNS1E_7ScaleInE1ELS1I_1ELNS1E_9SparseSelE0EEEEEENSK_INS5_IJSL_SB_SB_EEENS5_IJSB_NSA_ILi0EEES1N_EEEEENS5_IJNS4_10UnderscoreES1Q_S1Q_EEEEENS4_13SM90_TMA_LOADENS4_14ComposedLayoutINS4_7SwizzleILi2ELi4ELi3EEENS4_25smem_sparse_ptr_flag_bitsILi2ELi16EEENSK_INS5_IJNS5_IJSB_SR_EEENS5_IJSL_S14_EEEEEENS5_IJNS5_IJS1N_SH_EEESO_EEEEEEEvNS4_8identityES1T_NS1U_INS1V_ILi3ELi4ELi3EEENS4_18smem_ptr_flag_bitsILi16EEENSK_INS5_IJSR_SH_EEENS5_IJSH_SB_EEEEEEEvS26_EENS_8epilogue10collective6detail29Sm90TmaWarpSpecializedAdapterINS2G_15DefaultEpilogueIfNS5_IJSB_llEEES2K_NS2F_6thread17LinearCombinationIfLi1EffLNS2L_9ScaleType4KindE0ELNS_15FloatRoundStyleE2EfEENS1_15EpilogueDefaultEEEEEvvEEEEvNT_6ParamsE:
[----:B------:R-:W-:Y:S01]  /*0000*/  LDC R1, c[0x0][0x28] ;  /* 0x00000a00ff017b82 */ /* 0x000fe20000000800 */
[----:B------:R-:W0:Y:S01]  /*0010*/  S2R R0, SR_TID.X ;  /* 0x0000000000007919 */ /* 0x000e220000002100 */
[----:B------:R-:W-:Y:S01]  /*0020*/  ELECT P0, URZ, PT ;  /* 0x00000000003f782f */ /* 0x000fe20003800000 */
[----:B------:R-:W-:Y:S01]  /*0030*/  BSSY B0, `(.L_x_0) ;  /* 0x0000012000007945 */ /* 0x000fe20003800000 */
[--C-:B0-----:R-:W-:Y:S02]  /*0040*/  SHF.R.U32.HI R2, RZ, 0x5, R0.reuse ;  /* 0x00000005ff027819 */ /* 0x101fe40000011600 */
[----:B------:R-:W-:-:S03]  /*0050*/  SHF.R.U32.HI R6, RZ, 0x7, R0 ;  /* 0x00000007ff067819 */ /* 0x000fc60000011600 */
[----:B------:R-:W0:Y:S04]  /*0060*/  SHFL.IDX PT, R5, R2, RZ, 0x1f ;  /* 0x00001fff02057589 */ /* 0x000e2800000e0000 */
[----:B------:R1:W2:Y:S01]  /*0070*/  SHFL.IDX PT, R7, R6, RZ, 0x1f ;  /* 0x00001fff06077589 */ /* 0x0002a200000e0000 */
[----:B0-----:R-:W-:-:S13]  /*0080*/  ISETP.NE.OR P0, PT, R5, RZ, !P0 ;  /* 0x000000ff0500720c */ /* 0x001fda0004705670 */
[----:B-12---:R-:W-:Y:S05]  /*0090*/  @P0 BRA `(.L_x_1) ;  /* 0x00000000002c0947 */ /* 0x006fea0003800000 */
[----:B------:R-:W-:Y:S02]  /*00a0*/  ULDC.64 UR4, c[0x0][0x198] ;  /* 0x0000660000047ab9 */ /* 0x000fe40000000a00 */
[----:B------:R-:W-:Y:S02]  /*00b0*/  UIADD3 UR6, UP0, UR4, 0xf0, URZ ;  /* 0x000000f004067890 */ /* 0x000fe4000ff1e03f */
[----:B------:R-:W-:Y:S02]  /*00c0*/  UIADD3 UR8, UP1, UR4, 0x1f0, URZ ;  /* 0x000001f004087890 */ /* 0x000fe4000ff3e03f */
[----:B------:R-:W-:Y:S02]  /*00d0*/  UIADD3 UR4, UP2, UR4, 0x2f0, URZ ;  /* 0x000002f004047890 */ /* 0x000fe4000ff5e03f */
[----:B------:R-:W-:Y:S02]  /*00e0*/  UIADD3.X UR7, URZ, UR5, URZ, UP0, !UPT ;  /* 0x000000053f077290 */ /* 0x000fe400087fe43f */
[----:B------:R-:W-:-:S02]  /*00f0*/  UIADD3.X UR9, URZ, UR5, URZ, UP1, !UPT ;  /* 0x000000053f097290 */ /* 0x000fc40008ffe43f */
[----:B------:R-:W-:-:S05]  /*0100*/  UIADD3.X UR5, URZ, UR5, URZ, UP2, !UPT ;  /* 0x000000053f057290 */ /* 0x000fca00097fe43f */
[----:B------:R0:W-:Y:S02]  /*0110*/  UTMACCTL.PF [UR6] ;  /* 0x00000000060079b9 */ /* 0x0001e40008040000 */
[----:B------:R0:W-:Y:S02]  /*0120*/  UTMACCTL.PF [UR8] ;  /* 0x00000000080079b9 */ /* 0x0001e40008040000 */
[----:B------:R0:W-:Y:S02]  /*0130*/  UTMACCTL.PF [UR4] ;  /* 0x00000000040079b9 */ /* 0x0001e40008040000 */
[----:B0-----:R-:W-:Y:S01]  /*0140*/  NOP ;  /* 0x0000000000007918 */ /* 0x001fe20000000000 */
.L_x_1:
[----:B------:R-:W-:Y:S05]  /*0150*/  BSYNC B0 ;  /* 0x0000000000007941 */ /* 0x000fea0003800000 */
.L_x_0:
[----:B------:R-:W0:Y:S02]  /*0160*/  SHFL.IDX PT, R3, R2, RZ, 0x1f ;  /* 0x00001fff02037589 */ /* 0x000e2400000e0000 */
[----:B0-----:R-:W-:-:S13]  /*0170*/  ISETP.NE.AND P0, PT, R3, RZ, PT ;  /* 0x000000ff0300720c */ /* 0x001fda0003f05270 */
[----:B------:R-:W-:Y:S05]  /*0180*/  @P0 BRA `(.L_x_2) ;  /* 0x0000000000680947 */ /* 0x000fea0003800000 */
[----:B------:R-:W0:Y:S01]  /*0190*/  S2UR UR8, SR_CgaCtaId ;  /* 0x00000000000879c3 */ /* 0x000e220000008800 */
[----:B------:R-:W-:Y:S01]  /*01a0*/  UMOV UR4, 0x400 ;  /* 0x0000040000047882 */ /* 0x000fe20000000000 */
[----:B------:R-:W-:Y:S01]  /*01b0*/  UMOV UR5, 0x1 ;  /* 0x0000000100057882 */ /* 0x000fe20000000000 */
[----:B------:R-:W-:Y:S01]  /*01c0*/  UMOV UR6, 0x100 ;  /* 0x0000010000067882 */ /* 0x000fe20000000000 */
[----:B------:R-:W-:Y:S01]  /*01d0*/  ELECT P0, URZ, PT ;  /* 0x00000000003f782f */ /* 0x000fe20003800000 */
[----:B------:R-:W-:-:S04]  /*01e0*/  UIADD3 UR6, -UR6, 0x100000, URZ ;  /* 0x0010000006067890 */ /* 0x000fc8000fffe13f */
[----:B------:R-:W-:Y:S02]  /*01f0*/  USHF.L.U32 UR7, UR6, 0xb, URZ ;  /* 0x0000000b06077899 */ /* 0x000fe4000800063f */
[----:B------:R-:W-:Y:S02]  /*0200*/  USHF.L.U32 UR6, UR6, 0x1, URZ ;  /* 0x0000000106067899 */ /* 0x000fe4000800063f */
[----:B0-----:R-:W-:Y:S02]  /*0210*/  ULEA UR8, UR8, UR4, 0x18 ;  /* 0x0000000408087291 */ /* 0x001fe4000f8ec03f */
[----:B------:R-:W-:-:S04]  /*0220*/  UIADD3 UR4, -UR5, 0x100000, URZ ;  /* 0x0010000005047890 */ /* 0x000fc8000fffe13f */
[----:B------:R-:W-:Y:S02]  /*0230*/  USHF.L.U32 UR5, UR4, 0xb, URZ ;  /* 0x0000000b04057899 */ /* 0x000fe4000800063f */
[----:B------:R-:W-:Y:S01]  /*0240*/  USHF.L.U32 UR4, UR4, 0x1, URZ ;  /* 0x0000000104047899 */ /* 0x000fe2000800063f */
[----:B------:R-:W0:Y:S11]  /*0250*/  FENCE.VIEW.ASYNC.S ;  /* 0x00000000000073c6 */ /* 0x000e360000000000 */
[----:B0-----:R0:W1:Y:S01]  /*0260*/  SYNCS.EXCH.64 URZ, [UR8], UR4 ;  /* 0x00000004083f75b2 */ /* 0x0010620008000100 */
[----:B------:R0:W2:Y:S01]  /*0270*/  SYNCS.EXCH.64 URZ, [UR8+0x30], UR6 ;  /* 0x00003006083f75b2 */ /* 0x0000a20008000100 */
[----:B------:R0:W3:Y:S01]  /*0280*/  SYNCS.EXCH.64 URZ, [UR8+0x8], UR4 ;  /* 0x00000804083f75b2 */ /* 0x0000e20008000100 */
[----:B------:R0:W4:Y:S01]  /*0290*/  SYNCS.EXCH.64 URZ, [UR8+0x38], UR6 ;  /* 0x00003806083f75b2 */ /* 0x0001220008000100 */
[----:B------:R0:W0:Y:S01]  /*02a0*/  SYNCS.EXCH.64 URZ, [UR8+0x10], UR4 ;  /* 0x00001004083f75b2 */ /* 0x0000220008000100 */
[----:B------:R0:W0:Y:S01]  /*02b0*/  SYNCS.EXCH.64 URZ, [UR8+0x40], UR6 ;  /* 0x00004006083f75b2 */ /* 0x0000220008000100 */
[----:B------:R0:W0:Y:S01]  /*02c0*/  SYNCS.EXCH.64 URZ, [UR8+0x18], UR4 ;  /* 0x00001804083f75b2 */ /* 0x0000220008000100 */
[----:B------:R0:W0:Y:S01]  /*02d0*/  SYNCS.EXCH.64 URZ, [UR8+0x48], UR6 ;  /* 0x00004806083f75b2 */ /* 0x0000220008000100 */
[----:B------:R0:W0:Y:S01]  /*02e0*/  SYNCS.EXCH.64 URZ, [UR8+0x20], UR4 ;  /* 0x00002004083f75b2 */ /* 0x0000220008000100 */
[----:B------:R0:W0:Y:S01]  /*02f0*/  SYNCS.EXCH.64 URZ, [UR8+0x50], UR6 ;  /* 0x00005006083f75b2 */ /* 0x0000220008000100 */
[----:B------:R0:W0:Y:S01]  /*0300*/  SYNCS.EXCH.64 URZ, [UR8+0x28], UR4 ;  /* 0x00002804083f75b2 */ /* 0x0000220008000100 */
[----:B------:R0:W0:Y:S01]  /*0310*/  SYNCS.EXCH.64 URZ, [UR8+0x58], UR6 ;  /* 0x00005806083f75b2 */ /* 0x0000220008000100 */
[----:B------:R-:W-:Y:S01]  /*0320*/  NOP ;  /* 0x0000000000007918 */ /* 0x000fe20000000000 */
.L_x_2:
[----:B------:R-:W5:Y:S01]  /*0330*/  SHFL.IDX PT, R2, R2, RZ, 0x1f ;  /* 0x00001fff02027589 */ /* 0x000f6200000e0000 */
[----:B------:R-:W1:Y:S01]  /*0340*/  LDC R3, c[0x0][0x75c] ;  /* 0x0001d700ff037b82 */ /* 0x000e620000000800 */
[----:B------:R-:W-:Y:S02]  /*0350*/  ELECT P0, URZ, PT ;  /* 0x00000000003f782f */ /* 0x000fe40003800000 */
[----:B------:R-:W-:Y:S01]  /*0360*/  SHF.R.S32.HI R4, RZ, 0x1f, R5 ;  /* 0x0000001fff047819 */ /* 0x000fe20000011405 */
[----:B------:R-:W2:Y:S01]  /*0370*/  S2R R11, SR_CTAID.Y ;  /* 0x00000000000b7919 */ /* 0x000ea20000002600 */
[----:B0-----:R-:W-:Y:S01]  /*0380*/  UMOV UR4, 0x20 ;  /* 0x0000002000047882 */ /* 0x001fe20000000000 */
[----:B------:R-:W-:Y:S01]  /*0390*/  ISETP.NE.AND P2, PT, R7, RZ, PT ;  /* 0x000000ff0700720c */ /* 0x000fe20003f45270 */
[----:B------:R-:W-:Y:S01]  /*03a0*/  NOP ;  /* 0x0000000000007918 */ /* 0x000fe20000000000 */
[----:B------:R-:W0:Y:S01]  /*03b0*/  S2R R8, SR_CTAID.X ;  /* 0x0000000000087919 */ /* 0x000e220000002500 */
[----:B------:R-:W-:Y:S01]  /*03c0*/  LEA.HI R4, R4, R5, RZ, 0x2 ;  /* 0x0000000504047211 */ /* 0x000fe200078f10ff */
[----:B------:R-:W-:-:S03]  /*03d0*/  NOP ;  /* 0x0000000000007918 */ /* 0x000fc60000000000 */
[----:B------:R-:W-:-:S05]  /*03e0*/  LOP3.LUT R4, R4, 0xfffffffc, RZ, 0xc0, !PT ;  /* 0xfffffffc04047812 */ /* 0x000fca00078ec0ff */
[----:B------:R-:W-:Y:S01]  /*03f0*/  IMAD.IADD R5, R5, 0x1, -R4 ;  /* 0x0000000105057824 */ /* 0x000fe200078e0a04 */
[----:B-----5:R-:W-:Y:S02]  /*0400*/  ISETP.NE.OR P0, PT, R2, RZ, !P0 ;  /* 0x000000ff0200720c */ /* 0x020fe40004705670 */
[----:B-1----:R-:W-:-:S11]  /*0410*/  ISETP.NE.AND P3, PT, R3, 0x1, PT ;  /* 0x000000010300780c */ /* 0x002fd60003f65270 */
[----:B------:R-:W-:Y:S01]  /*0420*/  VOTEU.ALL UP0, P0 ;  /* 0x00000000003f7886 */ /* 0x000fe20000000000 */
[----:B------:R-:W-:Y:S01]  /*0430*/  VOTEU.ALL UP1, P0 ;  /* 0x00000000003f7886 */ /* 0x000fe20000020000 */
[----:B------:R-:W0:Y:S01]  /*0440*/  @P3 LDC R9, c[0x0][0x10] ;  /* 0x00000400ff093b82 */ /* 0x000e220000000800 */
[----:B--2---:R-:W-:Y:S02]  /*0450*/  @P3 IMAD.MOV.U32 R2, RZ, RZ, R11 ;  /* 0x000000ffff023224 */ /* 0x004fe400078e000b */
[----:B------:R-:W-:Y:S01]  /*0460*/  @!UP0 UMOV UR6, 0x400 ;  /* 0x0000040000068882 */ /* 0x000fe20000000000 */
[----:B------:R-:W-:-:S04]  /*0470*/  @!UP0 UIADD3 UR4, -UR4, 0x100000, URZ ;  /* 0x0010000004048890 */ /* 0x000fc8000fffe13f */
[----:B------:R-:W-:Y:S02]  /*0480*/  @!UP0 USHF.L.U32 UR5, UR4, 0xb, URZ ;  /* 0x0000000b04058899 */ /* 0x000fe4000800063f */
[----:B------:R-:W-:Y:S01]  /*0490*/  @!UP0 USHF.L.U32 UR4, UR4, 0x1, URZ ;  /* 0x0000000104048899 */ /* 0x000fe2000800063f */
[----:B------:R-:W-:Y:S02]  /*04a0*/  @P3 IMAD.MOV.U32 R3, RZ, RZ, RZ ;  /* 0x000000ffff033224 */ /* 0x000fe400078e00ff */
[----:B------:R-:W-:Y:S01]  /*04b0*/  @P3 IMAD.MOV.U32 R15, RZ, RZ, RZ ;  /* 0x000000ffff0f3224 */ /* 0x000fe200078e00ff */
[----:B------:R-:W1:Y:S08]  /*04c0*/  @!UP0 S2UR UR7, SR_CgaCtaId ;  /* 0x00000000000789c3 */ /* 0x000e700000008800 */
[----:B------:R-:W2:Y:S01]  /*04d0*/  @!P3 LDC R12, c[0x0][0xc] ;  /* 0x00000300ff0cbb82 */ /* 0x000ea20000000800 */
[----:B0-----:R-:W-:-:S04]  /*04e0*/  @P3 IMAD.WIDE.U32 R2, R8, R9, R2 ;  /* 0x0000000908023225 */ /* 0x001fc800078e0002 */
[----:B------:R-:W-:Y:S02]  /*04f0*/  IMAD.MOV.U32 R9, RZ, RZ, RZ ;  /* 0x000000ffff097224 */ /* 0x000fe400078e00ff */
[----:B------:R-:W-:Y:S01]  /*0500*/  @P3 IMAD.IADD R3, R3, 0x1, R15 ;  /* 0x0000000103033824 */ /* 0x000fe200078e020f */
[----:B-1----:R-:W-:Y:S01]  /*0510*/  @!UP0 ULEA UR6, UR7, UR6, 0x18 ;  /* 0x0000000607068291 */ /* 0x002fe2000f8ec03f */
[----:B------:R-:W-:Y:S01]  /*0520*/  VOTEU.ALL UP0, P0 ;  /* 0x00000000003f7886 */ /* 0x000fe20000000000 */
[----:B------:R-:W-:-:S04]  /*0530*/  ISETP.NE.AND P0, PT, R5, 0x3, PT ;  /* 0x000000030500780c */ /* 0x000fc80003f05270 */
[----:B------:R-:W-:Y:S01]  /*0540*/  ISETP.EQ.OR P0, PT, R5, RZ, !P0 ;  /* 0x000000ff0500720c */ /* 0x000fe20004702670 */
[----:B--2---:R-:W-:-:S03]  /*0550*/  @!P3 IMAD.WIDE.U32 R12, R12, R11, R8 ;  /* 0x0000000b0c0cb225 */ /* 0x004fc600078e0008 */
[C---:B------:R-:W-:Y:S01]  /*0560*/  ISETP.EQ.AND P0, PT, R7.reuse, RZ, P0 ;  /* 0x000000ff0700720c */ /* 0x040fe20000702270 */
[----:B------:R-:W-:Y:S01]  /*0570*/  VIADD R7, R7, 0xffffffff ;  /* 0xffffffff07077836 */ /* 0x000fe20000000000 */
[----:B------:R-:W0:Y:S02]  /*0580*/  FENCE.VIEW.ASYNC.S ;  /* 0x00000000000073c6 */ /* 0x000e240000000000 */
[----:B0-----:R0:W3:Y:S01]  /*0590*/  @!UP0 SYNCS.EXCH.64 URZ, [UR6+0x70], UR4 ;  /* 0x00007004063f85b2 */ /* 0x0010e20008000100 */
[----:B------:R-:W-:Y:S01]  /*05a0*/  @!P3 IMAD.MOV.U32 R2, RZ, RZ, R12 ;  /* 0x000000ffff02b224 */ /* 0x000fe200078e000c */
[----:B------:R-:W-:Y:S01]  /*05b0*/  SEL R4, RZ, 0x1, !P0 ;  /* 0x00000001ff047807 */ /* 0x000fe20004000000 */
[----:B------:R-:W-:Y:S01]  /*05c0*/  @!P3 IMAD.MOV.U32 R3, RZ, RZ, R13 ;  /* 0x000000ffff03b224 */ /* 0x000fe200078e000d */
[----:B------:R-:W-:-:S04]  /*05d0*/  ISETP.GE.U32.AND P1, PT, R7, 0x2, PT ;  /* 0x000000020700780c */ /* 0x000fc80003f26070 */
[----:B------:R-:W-:Y:S01]  /*05e0*/  SEL R4, R4, 0x2, P1 ;  /* 0x0000000204047807 */ /* 0x000fe20000800000 */
[----:B------:R0:W3:Y:S01]  /*05f0*/  @!UP1 SYNCS.EXCH.64 URZ, [UR6+0x78], UR4 ;  /* 0x00007804063f95b2 */ /* 0x0000e20008000100 */
[----:B------:R-:W-:Y:S01]  /*0600*/  NOP ;  /* 0x0000000000007918 */ /* 0x000fe20000000000 */
[----:B---34-:R-:W-:Y:S06]  /*0610*/  BAR.SYNC.DEFER_BLOCKING 0x0 ;  /* 0x0000000000007b1d */ /* 0x018fec0000010000 */
[----:B------:R-:W-:Y:S05]  /*0620*/  @!P2 BRA `(.L_x_3) ;  /* 0x0000009c0084a947 */ /* 0x000fea0003800000 */
[----:B------:R-:W-:-:S13]  /*0630*/  ISETP.GT.U32.AND P0, PT, R7, 0x1, PT ;  /* 0x000000010700780c */ /* 0x000fda0003f04070 */
[----:B0-----:R-:W-:Y:S05]  /*0640*/  @P0 EXIT ;  /* 0x000000000000094d */ /* 0x001fea0003800000 */
[----:B------:R-:W-:Y:S01]  /*0650*/  ULDC.64 UR4, c[0x0][0x750] ;  /* 0x0001d40000047ab9 */ /* 0x000fe20000000a00 */
[----:B------:R-:W-:Y:S01]  /*0660*/  PRMT R12, RZ, 0x7610, R12 ;  /* 0x00007610ff0c7816 */ /* 0x000fe2000000000c */
[----:B------:R-:W-:Y:S01]  /*0670*/  IMAD.MOV.U32 R10, RZ, RZ, -0x1 ;  /* 0xffffffffff0a7424 */ /* 0x000fe200078e00ff */
[----:B------:R-:W-:Y:S01]  /*0680*/  ISETP.GE.U32.AND P0, PT, R2, UR4, PT ;  /* 0x0000000402007c0c */ /* 0x000fe2000bf06070 */
[----:B------:R-:W-:Y:S02]  /*0690*/  IMAD.MOV.U32 R7, RZ, RZ, -0x1 ;  /* 0xffffffffff077424 */ /* 0x000fe400078e00ff */
[----:B------:R-:W-:Y:S01]  /*06a0*/  IMAD.MOV.U32 R5, RZ, RZ, -0x1 ;  /* 0xffffffffff057424 */ /* 0x000fe200078e00ff */
[----:B------:R-:W-:-:S13]  /*06b0*/  ISETP.GE.U32.AND.EX P0, PT, R3, UR5, PT, P0 ;  /* 0x0000000503007c0c */ /* 0x000fda000bf06100 */
[----:B------:R-:W-:Y:S05]  /*06c0*/  @P0 BRA `(.L_x_4) ;  /* 0x00000004005c0947 */ /* 0x000fea0003800000 */
[----:B------:R-:W0:Y:S01]  /*06d0*/  LDC.64 R18, c[0x0][0x728] ;  /* 0x0001ca00ff127b82 */ /* 0x000e220000000a00 */
[----:B------:R-:W-:Y:S02]  /*06e0*/  IMAD.MOV.U32 R12, RZ, RZ, R2 ;  /* 0x000000ffff0c7224 */ /* 0x000fe400078e0002 */
[----:B------:R-:W-:-:S05]  /*06f0*/  IMAD.MOV.U32 R13, RZ, RZ, R3 ;  /* 0x000000ffff0d7224 */ /* 0x000fca00078e0003 */
[----:B------:R-:W1:Y:S08]  /*0700*/  LDC R10, c[0x0][0x730] ;  /* 0x0001cc00ff0a7b82 */ /* 0x000e700000000800 */
[----:B------:R-:W2:Y:S01]  /*0710*/  LDC.64 R20, c[0x0][0x720] ;  /* 0x0001c800ff147b82 */ /* 0x000ea20000000a00 */
[----:B0-----:R-:W-:-:S04]  /*0720*/  ISETP.NE.U32.AND P0, PT, R18, RZ, PT ;  /* 0x000000ff1200720c */ /* 0x001fc80003f05070 */
[----:B------:R-:W-:-:S13]  /*0730*/  ISETP.NE.AND.EX P0, PT, R19, RZ, PT, P0 ;  /* 0x000000ff1300720c */ /* 0x000fda0003f05300 */
[----:B-12---:R-:W-:Y:S05]  /*0740*/  @!P0 BRA `(.L_x_5) ;  /* 0x0000000000288947 */ /* 0x006fea0003800000 */
[----:B------:R-:W0:Y:S02]  /*0750*/  LDC R5, c[0x0][0x734] ;  /* 0x0001cd00ff057b82 */ /* 0x000e240000000800 */
[----:B0-----:R-:W-:-:S05]  /*0760*/  IADD3 R5, P0, R2, R5, RZ ;  /* 0x0000000502057210 */ /* 0x001fca0007f1e0ff */
[----:B------:R-:W-:-:S04]  /*0770*/  IMAD.X R7, RZ, RZ, R3, P0 ;  /* 0x000000ffff077224 */ /* 0x000fc800000e0603 */
[----:B------:R-:W-:-:S04]  /*0780*/  IMAD.WIDE.U32 R12, R7, R18, RZ ;  /* 0x00000012070c7225 */ /* 0x000fc800078e00ff */
[----:B------:R-:W-:-:S04]  /*0790*/  IMAD.WIDE.U32 R14, P0, R5, R19, R12 ;  /* 0x00000013050e7225 */ /* 0x000fc8000780000c */
[----:B------:R-:W-:-:S04]  /*07a0*/  IMAD.WIDE.U32 R12, R5, R18, RZ ;  /* 0x00000012050c7225 */ /* 0x000fc800078e00ff */
[----:B------:R-:W-:Y:S01]  /*07b0*/  IMAD.X R17, RZ, RZ, RZ, P0 ;  /* 0x000000ffff117224 */ /* 0x000fe200000e06ff */
[----:B------:R-:W-:Y:S01]  /*07c0*/  IADD3 RZ, P0, R13, R14, RZ ;  /* 0x0000000e0dff7210 */ /* 0x000fe20007f1e0ff */
[----:B------:R-:W-:-:S04]  /*07d0*/  IMAD.MOV.U32 R16, RZ, RZ, R15 ;  /* 0x000000ffff107224 */ /* 0x000fc800078e000f */
[----:B------:R-:W-:-:S08]  /*07e0*/  IMAD.WIDE.U32.X R12, R7, R19, R16, P0 ;  /* 0x00000013070c7225 */ /* 0x000fd000000e0410 */
.L_x_5:
[-CC-:B------:R-:W-:Y:S01]  /*07f0*/  SHF.R.U64 R25, R12, R10.reuse, R13.reuse ;  /* 0x0000000a0c197219 */ /* 0x180fe2000000120d */
[----:B------:R-:W0:Y:S01]  /*0800*/  LDC.64 R26, c[0x0][0x740] ;  /* 0x0001d000ff1a7b82 */ /* 0x000e220000000a00 */
[----:B------:R-:W-:Y:S01]  /*0810*/  SHF.R.U32.HI R7, RZ, R10, R13 ;  /* 0x0000000aff077219 */ /* 0x000fe2000001160d */
[----:B------:R-:W-:Y:S01]  /*0820*/  ULDC UR4, c[0x0][0x150] ;  /* 0x0000540000047ab9 */ /* 0x000fe20000000800 */
[----:B------:R-:W-:Y:S02]  /*0830*/  IADD3 R9, P0, RZ, -R25, RZ ;  /* 0x80000019ff097210 */ /* 0x000fe40007f1e0ff */
[----:B------:R-:W-:-:S03]  /*0840*/  I2FP.F32.U32 R5, R8 ;  /* 0x0000000800057245 */ /* 0x000fc60000201000 */
[----:B------:R-:W1:Y:S01]  /*0850*/  LDC R14, c[0x0][0x718] ;  /* 0x0001c600ff0e7b82 */ /* 0x000e620000000800 */
[----:B------:R-:W-:Y:S02]  /*0860*/  IMAD.X R15, RZ, RZ, ~R7, P0 ;  /* 0x000000ffff0f7224 */ /* 0x000fe400000e0e07 */
[----:B------:R-:W-:Y:S01]  /*0870*/  FMUL R5, R5, UR4 ;  /* 0x0000000405057c20 */ /* 0x000fe20008400000 */
[----:B------:R-:W-:Y:S01]  /*0880*/  IMAD.WIDE.U32 R12, R9, R20, R2 ;  /* 0x00000014090c7225 */ /* 0x000fe200078e0002 */
[----:B------:R-:W-:-:S03]  /*0890*/  ULDC UR4, c[0x0][0x154] ;  /* 0x0000550000047ab9 */ /* 0x000fc60000000800 */
[----:B------:R-:W-:Y:S01]  /*08a0*/  IMAD R10, R15, R20, RZ ;  /* 0x000000140f0a7224 */ /* 0x000fe200078e02ff */
[----:B------:R-:W2:Y:S01]  /*08b0*/  LDC R7, c[0x0][0x144] ;  /* 0x00005100ff077b82 */ /* 0x000ea20000000800 */
[----:B------:R-:W3:Y:S01]  /*08c0*/  F2I.U32.TRUNC.NTZ R5, R5 ;  /* 0x0000000500057305 */ /* 0x000ee2000020f000 */
[----:B------:R-:W-:Y:S02]  /*08d0*/  IMAD.MOV.U32 R15, RZ, RZ, -0x1 ;  /* 0xffffffffff0f7424 */ /* 0x000fe400078e00ff */
[----:B------:R-:W-:-:S04]  /*08e0*/  IMAD R9, R9, R21, R10 ;  /* 0x0000001509097224 */ /* 0x000fc800078e020a */
[----:B------:R-:W4:Y:S01]  /*08f0*/  LDC R16, c[0x0][0x708] ;  /* 0x0001c200ff107b82 */ /* 0x000f220000000800 */
[----:B------:R-:W-:Y:S01]  /*0900*/  IMAD.IADD R13, R13, 0x1, R9 ;  /* 0x000000010d0d7824 */ /* 0x000fe200078e0209 */
[----:B0-----:R-:W-:Y:S02]  /*0910*/  ISETP.NE.U32.AND P0, PT, R26, RZ, PT ;  /* 0x000000ff1a00720c */ /* 0x001fe40003f05070 */
[----:B------:R-:W-:Y:S02]  /*0920*/  I2FP.F32.U32 R9, R11 ;  /* 0x0000000b00097245 */ /* 0x000fe40000201000 */
[----:B------:R-:W-:Y:S02]  /*0930*/  ISETP.NE.AND.EX P0, PT, R27, RZ, PT, P0 ;  /* 0x000000ff1b00720c */ /* 0x000fe40003f05300 */
[----:B------:R-:W0:Y:S01]  /*0940*/  LDC R24, c[0x0][0x758] ;  /* 0x0001d600ff187b82 */ /* 0x000e220000000800 */
[-C--:B-1----:R-:W-:Y:S01]  /*0950*/  SHF.R.U64 R20, R12, R14.reuse, R13 ;  /* 0x0000000e0c147219 */ /* 0x082fe2000000120d */
[----:B---3--:R-:W-:Y:S01]  /*0960*/  IMAD.MOV R10, RZ, RZ, -R5 ;  /* 0x000000ffff0a7224 */ /* 0x008fe200078e0a05 */
[----:B------:R-:W-:Y:S01]  /*0970*/  SHF.R.U32.HI R13, RZ, R14, R13 ;  /* 0x0000000eff0d7219 */ /* 0x000fe2000001160d */
[----:B------:R-:W-:-:S04]  /*0980*/  FMUL R9, R9, UR4 ;  /* 0x0000000409097c20 */ /* 0x000fc80008400000 */
[----:B------:R-:W1:Y:S01]  /*0990*/  LDC R18, c[0x0][0x148] ;  /* 0x00005200ff127b82 */ /* 0x000e620000000800 */
[----:B--2---:R-:W-:-:S07]  /*09a0*/  IMAD R5, R7, R10, R8 ;  /* 0x0000000a07057224 */ /* 0x004fce00078e0208 */
[----:B------:R-:W2:Y:S01]  /*09b0*/  LDC R22, c[0x0][0x700] ;  /* 0x0001c000ff167b82 */ /* 0x000ea20000000800 */
[-CC-:B----4-:R-:W-:Y:S02]  /*09c0*/  SHF.R.U64 R29, R20, R16.reuse, R13.reuse ;  /* 0x00000010141d7219 */ /* 0x190fe4000000120d */
[----:B------:R-:W-:Y:S01]  /*09d0*/  SHF.R.U32.HI R7, RZ, R16, R13 ;  /* 0x00000010ff077219 */ /* 0x000fe2000001160d */
[----:B------:R-:W-:Y:S01]  /*09e0*/  IMAD.MOV.U32 R13, RZ, RZ, 0x1 ;  /* 0x00000001ff0d7424 */ /* 0x000fe200078e00ff */
[----:B------:R3:W4:Y:S03]  /*09f0*/  F2I.U32.TRUNC.NTZ R16, R9 ;  /* 0x0000000900107305 */ /* 0x000726000020f000 */
[----:B------:R-:W1:Y:S01]  /*0a00*/  LDC R19, c[0x0][0x748] ;  /* 0x0001d200ff137b82 */ /* 0x000e620000000800 */
[-C--:B0-----:R-:W-:Y:S02]  /*0a10*/  SHF.L.U32 R8, R15, R24.reuse, RZ ;  /* 0x000000180f087219 */ /* 0x081fe400000006ff */
[----:B------:R-:W-:-:S02]  /*0a20*/  SHF.R.U64 R28, R29, R24, R7 ;  /* 0x000000181d1c7219 */ /* 0x000fc40000001207 */
[----:B------:R-:W-:Y:S02]  /*0a30*/  SHF.R.U32.HI R17, RZ, R24, R7 ;  /* 0x00000018ff117219 */ /* 0x000fe40000011607 */
[----:B------:R-:W-:Y:S01]  /*0a40*/  LOP3.LUT R10, RZ, R8, RZ, 0x33, !PT ;  /* 0x00000008ff0a7212 */ /* 0x000fe200078e33ff */
[----:B------:R-:W0:Y:S01]  /*0a50*/  LDC R21, c[0x0][0x738] ;  /* 0x0001ce00ff157b82 */ /* 0x000e220000000800 */
[----:B------:R-:W-:Y:S01]  /*0a60*/  SHF.L.U32 R7, R13, R24, RZ ;  /* 0x000000180d077219 */ /* 0x000fe200000006ff */
[----:B------:R-:W-:Y:S02]  /*0a70*/  IMAD.MOV.U32 R8, RZ, RZ, R28 ;  /* 0x000000ffff087224 */ /* 0x000fe400078e001c */
[----:B---3--:R-:W-:-:S04]  /*0a80*/  IMAD.MOV.U32 R9, RZ, RZ, R17 ;  /* 0x000000ffff097224 */ /* 0x008fc800078e0011 */
[----:B------:R-:W3:Y:S01]  /*0a90*/  LDC R23, c[0x0][0x710] ;  /* 0x0001c400ff177b82 */ /* 0x000ee20000000800 */
[----:B----4-:R-:W-:Y:S05]  /*0aa0*/  @!P0 BRA `(.L_x_6) ;  /* 0x0000000000288947 */ /* 0x010fea0003800000 */
[----:B------:R-:W4:Y:S02]  /*0ab0*/  LDC R15, c[0x0][0x74c] ;  /* 0x0001d300ff0f7b82 */ /* 0x000f240000000800 */
[----:B----4-:R-:W-:-:S05]  /*0ac0*/  IADD3 R15, P0, R28, R15, RZ ;  /* 0x0000000f1c0f7210 */ /* 0x010fca0007f1e0ff */
        /* <DEDUP_REMOVED lines=8> */
.L_x_6:
[----:B-1----:R-:W-:Y:S01]  /*0b50*/  SHF.R.U64 R8, R8, R19, R9 ;  /* 0x0000001308087219 */ /* 0x002fe20000001209 */
[----:B--2---:R-:W-:Y:S01]  /*0b60*/  VIADD R9, R22, 0xffffffff ;  /* 0xffffffff16097836 */ /* 0x004fe20000000000 */
[----:B------:R-:W-:Y:S01]  /*0b70*/  LOP3.LUT R10, R29, R10, RZ, 0xc0, !PT ;  /* 0x0000000a1d0a7212 */ /* 0x000fe200078ec0ff */
[----:B------:R-:W-:Y:S02]  /*0b80*/  IMAD.MOV R16, RZ, RZ, -R16 ;  /* 0x000000ffff107224 */ /* 0x000fe400078e0a10 */
[----:B------:R-:W-:Y:S01]  /*0b90*/  IMAD.MOV R12, RZ, RZ, -R8 ;  /* 0x000000ffff0c7224 */ /* 0x000fe200078e0a08 */
[----:B------:R-:W-:Y:S01]  /*0ba0*/  LOP3.LUT R9, R20, R9, RZ, 0xc0, !PT ;  /* 0x0000000914097212 */ /* 0x000fe200078ec0ff */
[----:B------:R-:W-:Y:S02]  /*0bb0*/  @P3 IMAD R5, R18, R16, R11 ;  /* 0x0000001012053224 */ /* 0x000fe400078e020b */
[----:B------:R-:W-:Y:S02]  /*0bc0*/  IMAD R10, R7, R8, R10 ;  /* 0x00000008070a7224 */ /* 0x000fe400078e020a */
[----:B0-----:R-:W-:-:S02]  /*0bd0*/  IMAD R7, R12, R21, R28 ;  /* 0x000000150c077224 */ /* 0x001fc400078e021c */
[----:B---3--:R-:W-:Y:S02]  /*0be0*/  IMAD R5, R10, R23, R5 ;  /* 0x000000170a057224 */ /* 0x008fe400078e0205 */
[----:B------:R-:W-:Y:S02]  /*0bf0*/  IMAD R10, R7, R22, R9 ;  /* 0x00000016070a7224 */ /* 0x000fe400078e0209 */
[----:B------:R-:W-:-:S03]  /*0c00*/  IMAD.MOV.U32 R12, RZ, RZ, 0x1 ;  /* 0x00000001ff0c7424 */ /* 0x000fc600078e00ff */
[----:B------:R-:W-:Y:S02]  /*0c10*/  SEL R7, R10, R5, !P3 ;  /* 0x000000050a077207 */ /* 0x000fe40005800000 */
[----:B------:R-:W-:Y:S01]  /*0c20*/  SEL R10, R5, R10, !P3 ;  /* 0x0000000a050a7207 */ /* 0x000fe20005800000 */
[----:B------:R-:W-:-:S07]  /*0c30*/  IMAD.MOV.U32 R5, RZ, RZ, R25 ;  /* 0x000000ffff057224 */ /* 0x000fce00078e0019 */
.L_x_4:
[----:B------:R-:W-:-:S08]  /*0c40*/  NOP ;  /* 0x0000000000007918 */ /* 0x000fd00000000000 */
[----:B------:R-:W0:Y:S02]  /*0c50*/  USETMAXREG.TRY_ALLOC.CTAPOOL UP0, 0xe8 ;  /* 0x000000e8000079c8 */ /* 0x000e240008000600 */
[----:B0-----:R-:W-:-:S13]  /*0c60*/  PLOP3.LUT P0, PT, PT, PT, UP0, 0x80, 0x0 ;  /* 0x000000000000781c */ /* 0x001fda0003f0f008 */
[----:B------:R-:W-:Y:S05]  /*0c70*/  @!P0 BRA `(.L_x_4) ;  /* 0xfffffffc00f08947 */ /* 0x000fea000383ffff */
[----:B------:R-:W-:Y:S01]  /*0c80*/  ULDC.64 UR4, c[0x0][0x698] ;  /* 0x0001a60000047ab9 */ /* 0x000fe20000000a00 */
[----:B------:R-:W-:Y:S01]  /*0c90*/  ULDC.64 UR14, c[0x0][0x208] ;  /* 0x00008200000e7ab9 */ /* 0x000fe20000000a00 */
[----:B------:R-:W-:-:S04]  /*0ca0*/  ISETP.NE.U32.AND P0, PT, RZ, UR4, PT ;  /* 0x00000004ff007c0c */ /* 0x000fc8000bf05070 */
[----:B------:R-:W-:-:S13]  /*0cb0*/  ISETP.NE.AND.EX P0, PT, RZ, UR5, PT, P0 ;  /* 0x00000005ff007c0c */ /* 0x000fda000bf05300 */
[----:B------:R-:W-:Y:S05]  /*0cc0*/  @!P0 BRA `(.L_x_7) ;  /* 0x00000000001c8947 */ /* 0x000fea0003800000 */
[----:B------:R-:W0:Y:S02]  /*0cd0*/  LDC.64 R8, c[0x0][0x698] ;  /* 0x0001a600ff087b82 */ /* 0x000e240000000a00 */
[----:B0-----:R-:W2:Y:S02]  /*0ce0*/  LDG.E.64 R8, desc[UR14][R8.64] ;  /* 0x0000000e08087981 */ /* 0x001ea4000c1e1b00 */
[----:B--2---:R-:W-:-:S04]  /*0cf0*/  ISETP.NE.U32.AND P0, PT, R8, RZ, PT ;  /* 0x000000ff0800720c */ /* 0x004fc80003f05070 */
[----:B------:R-:W-:-:S13]  /*0d00*/  ISETP.NE.AND.EX P0, PT, R9, RZ, PT, P0 ;  /* 0x000000ff0900720c */ /* 0x000fda0003f05300 */
[----:B------:R-:W-:Y:S05]  /*0d10*/  @!P0 BRA `(.L_x_7) ;  /* 0x0000000000088947 */ /* 0x000fea0003800000 */
[----:B------:R0:W5:Y:S01]  /*0d20*/  LD.E R15, desc[UR14][R8.64] ;  /* 0x0000000e080f7980 */ /* 0x000162000c101900 */
[----:B------:R-:W-:Y:S05]  /*0d30*/  BRA `(.L_x_8) ;  /* 0x0000000000207947 */ /* 0x000fea0003800000 */
.L_x_7:
[----:B------:R-:W-:Y:S02]  /*0d40*/  ULDC.64 UR4, c[0x0][0x688] ;  /* 0x0001a20000047ab9 */ /* 0x000fe40000000a00 */
[----:B------:R-:W-:-:S04]  /*0d50*/  ISETP.NE.U32.AND P0, PT, RZ, UR4, PT ;  /* 0x00000004ff007c0c */ /* 0x000fc8000bf05070 */
[----:B------:R-:W-:-:S13]  /*0d60*/  ISETP.NE.AND.EX P0, PT, RZ, UR5, PT, P0 ;  /* 0x00000005ff007c0c */ /* 0x000fda000bf05300 */
[----:B------:R-:W-:Y:S05]  /*0d70*/  @!P0 BRA `(.L_x_9) ;  /* 0x00000000000c8947 */ /* 0x000fea0003800000 */
[----:B------:R-:W0:Y:S02]  /*0d80*/  LDC.64 R8, c[0x0][0x688] ;  /* 0x0001a200ff087b82 */ /* 0x000e240000000a00 */
[----:B0-----:R1:W5:Y:S01]  /*0d90*/  LDG.E R15, desc[UR14][R8.64] ;  /* 0x0000000e080f7981 */ /* 0x001362000c1e1900 */
[----:B------:R-:W-:Y:S05]  /*0da0*/  BRA `(.L_x_8) ;  /* 0x0000000000047947 */ /* 0x000fea0003800000 */
.L_x_9:
[----:B------:R-:W2:Y:S02]  /*0db0*/  LDC R15, c[0x0][0x680] ;  /* 0x0001a000ff0f7b82 */ /* 0x000ea40000000800 */
.L_x_8:
[----:B------:R-:W-:Y:S02]  /*0dc0*/  ULDC.64 UR4, c[0x0][0x6a0] ;  /* 0x0001a80000047ab9 */ /* 0x000fe40000000a00 */
[----:B------:R-:W-:-:S04]  /*0dd0*/  ISETP.NE.U32.AND P0, PT, RZ, UR4, PT ;  /* 0x00000004ff007c0c */ /* 0x000fc8000bf05070 */
[----:B------:R-:W-:-:S13]  /*0de0*/  ISETP.NE.AND.EX P0, PT, RZ, UR5, PT, P0 ;  /* 0x00000005ff007c0c */ /* 0x000fda000bf05300 */
[----:B------:R-:W-:Y:S05]  /*0df0*/  @!P0 BRA `(.L_x_10) ;  /* 0x00000000001c8947 */ /* 0x000fea0003800000 */
[----:B01----:R-:W0:Y:S02]  /*0e00*/  LDC.64 R8, c[0x0][0x6a0] ;  /* 0x0001a800ff087b82 */ /* 0x003e240000000a00 */
[----:B0-----:R-:W3:Y:S02]  /*0e10*/  LDG.E.64 R8, desc[UR14][R8.64] ;  /* 0x0000000e08087981 */ /* 0x001ee4000c1e1b00 */
[----:B---3--:R-:W-:-:S04]  /*0e20*/  ISETP.NE.U32.AND P0, PT, R8, RZ, PT ;  /* 0x000000ff0800720c */ /* 0x008fc80003f05070 */
[----:B------:R-:W-:-:S13]  /*0e30*/  ISETP.NE.AND.EX P0, PT, R9, RZ, PT, P0 ;  /* 0x000000ff0900720c */ /* 0x000fda0003f05300 */
[----:B------:R-:W-:Y:S05]  /*0e40*/  @!P0 BRA `(.L_x_10) ;  /* 0x0000000000088947 */ /* 0x000fea0003800000 */
[----:B------:R0:W5:Y:S01]  /*0e50*/  LD.E R14, desc[UR14][R8.64] ;  /* 0x0000000e080e7980 */ /* 0x000162000c101900 */
[----:B------:R-:W-:Y:S05]  /*0e60*/  BRA `(.L_x_11) ;  /* 0x0000000000207947 */ /* 0x000fea0003800000 */
.L_x_10:
[----:B------:R-:W-:Y:S02]  /*0e70*/  ULDC.64 UR4, c[0x0][0x690] ;  /* 0x0001a40000047ab9 */ /* 0x000fe40000000a00 */
[----:B------:R-:W-:-:S04]  /*0e80*/  ISETP.NE.U32.AND P0, PT, RZ, UR4, PT ;  /* 0x00000004ff007c0c */ /* 0x000fc8000bf05070 */
[----:B------:R-:W-:-:S13]  /*0e90*/  ISETP.NE.AND.EX P0, PT, RZ, UR5, PT, P0 ;  /* 0x00000005ff007c0c */ /* 0x000fda000bf05300 */
[----:B------:R-:W-:Y:S05]  /*0ea0*/  @!P0 BRA `(.L_x_12) ;  /* 0x00000000000c8947 */ /* 0x000fea0003800000 */
[----:B01----:R-:W0:Y:S02]  /*0eb0*/  LDC.64 R8, c[0x0][0x690] ;  /* 0x0001a400ff087b82 */ /* 0x003e240000000a00 */
[----:B0-----:R1:W5:Y:S01]  /*0ec0*/  LDG.E R14, desc[UR14][R8.64] ;  /* 0x0000000e080e7981 */ /* 0x001362000c1e1900 */
[----:B------:R-:W-:Y:S05]  /*0ed0*/  BRA `(.L_x_11) ;  /* 0x0000000000047947 */ /* 0x000fea0003800000 */
.L_x_12:
[----:B------:R-:W3:Y:S02]  /*0ee0*/  LDC R14, c[0x0][0x684] ;  /* 0x0001a100ff0e7b82 */ /* 0x000ee40000000800 */
.L_x_11:
[----:B------:R-:W-:-:S13]  /*0ef0*/  LOP3.LUT P0, RZ, R12, 0xff, RZ, 0xc0, !PT ;  /* 0x000000ff0cff7812 */ /* 0x000fda000780c0ff */
[----:B------:R-:W-:Y:S05]  /*0f00*/  @!P0 EXIT ;  /* 0x000000000000894d */ /* 0x000fea0003800000 */
[----:B------:R-:W-:Y:S01]  /*0f10*/  ULDC UR4, c[0x0][0x28c] ;  /* 0x0000a30000047ab9 */ /* 0x000fe20000000800 */
[----:B------:R-:W-:Y:S01]  /*0f20*/  LOP3.LUT R13, R4, 0x1, RZ, 0xfc, !PT ;  /* 0x00000001040d7812 */ /* 0x000fe200078efcff */
[----:B------:R-:W-:-:S04]  /*0f30*/  UIADD3 UR4, UR4, 0x3f, URZ ;  /* 0x0000003f04047890 */ /* 0x000fc8000fffe03f */
[----:B------:R-:W-:-:S04]  /*0f40*/  USHF.R.S32.HI UR5, URZ, 0x1f, UR4 ;  /* 0x0000001f3f057899 */ /* 0x000fc80008011404 */
[----:B------:R-:W-:-:S03]  /*0f50*/  ULEA.HI UR5, UR5, UR4, URZ, 0x6 ;  /* 0x0000000405057291 */ /* 0x000fc6000f8f303f */
[----:B------:R-:W-:Y:S01]  /*0f60*/  UMOV UR4, URZ ;  /* 0x0000003f00047c82 */ /* 0x000fe20008000000 */
[----:B------:R-:W-:-:S03]  /*0f70*/  USHF.R.S32.HI UR6, URZ, 0x6, UR5 ;  /* 0x000000063f067899 */ /* 0x000fc60008011405 */
[----:B------:R-:W-:-:S09]  /*0f80*/  UMOV UR5, URZ ;  /* 0x0000003f00057c82 */ /* 0x000fd20008000000 */
.L_x_277:
[----:B01----:R-:W-:Y:S02]  /*0f90*/  LOP3.LUT R8, R0, 0x80, RZ, 0xc0, !PT ;  /* 0x0000008000087812 */ /* 0x003fe400078ec0ff */
[----:B------:R-:W-:Y:S02]  /*0fa0*/  CS2R R86, SRZ ;  /* 0x0000000000567805 */ /* 0x000fe4000001ff00 */
[----:B------:R-:W-:Y:S02]  /*0fb0*/  CS2R R88, SRZ ;  /* 0x0000000000587805 */ /* 0x000fe4000001ff00 */
[----:B---3--:R-:W-:Y:S02]  /*0fc0*/  CS2R R90, SRZ ;  /* 0x00000000005a7805 */ /* 0x008fe4000001ff00 */
[----:B------:R-:W-:Y:S02]  /*0fd0*/  SHF.R.U32.HI R9, RZ, 0x7, R8 ;  /* 0x00000007ff097819 */ /* 0x000fe40000011608 */
[----:B------:R-:W-:-:S02]  /*0fe0*/  CS2R R92, SRZ ;  /* 0x00000000005c7805 */ /* 0x000fc4000001ff00 */
[----:B------:R-:W-:Y:S02]  /*0ff0*/  VIMNMX R8, RZ, UR6, PT ;  /* 0x00000006ff087c48 */ /* 0x000fe4000bfe0100 */
[----:B------:R-:W-:Y:S02]  /*1000*/  CS2R R94, SRZ ;  /* 0x00000000005e7805 */ /* 0x000fe4000001ff00 */
[----:B------:R-:W-:Y:S02]  /*1010*/  CS2R R96, SRZ ;  /* 0x0000000000607805 */ /* 0x000fe4000001ff00 */
[----:B------:R-:W-:Y:S01]  /*1020*/  CS2R R98, SRZ ;  /* 0x0000000000627805 */ /* 0x000fe2000001ff00 */
[----:B------:R-:W0:Y:S01]  /*1030*/  SHFL.IDX PT, R9, R9, RZ, 0x1f ;  /* 0x00001fff09097589 */ /* 0x000e2200000e0000 */
[----:B------:R-:W-:Y:S02]  /*1040*/  IADD3 R8, -R8, UR6, RZ ;  /* 0x0000000608087c10 */ /* 0x000fe4000fffe1ff */
[----:B------:R-:W-:-:S02]  /*1050*/  CS2R R100, SRZ ;  /* 0x0000000000647805 */ /* 0x000fc4000001ff00 */
[----:B------:R-:W-:Y:S02]  /*1060*/  CS2R R102, SRZ ;  /* 0x0000000000667805 */ /* 0x000fe4000001ff00 */
[----:B------:R-:W-:Y:S02]  /*1070*/  CS2R R104, SRZ ;  /* 0x0000000000687805 */ /* 0x000fe4000001ff00 */
[----:B------:R-:W-:Y:S02]  /*1080*/  ISETP.GE.AND P0, PT, R8, 0x1, PT ;  /* 0x000000010800780c */ /* 0x000fe40003f06270 */
[----:B------:R-:W-:Y:S02]  /*1090*/  CS2R R106, SRZ ;  /* 0x00000000006a7805 */ /* 0x000fe4000001ff00 */
[----:B------:R-:W-:Y:S02]  /*10a0*/  CS2R R108, SRZ ;  /* 0x00000000006c7805 */ /* 0x000fe4000001ff00 */
[----:B------:R-:W-:-:S02]  /*10b0*/  CS2R R110, SRZ ;  /* 0x00000000006e7805 */ /* 0x000fc4000001ff00 */
[----:B------:R-:W-:Y:S02]  /*10c0*/  CS2R R112, SRZ ;  /* 0x0000000000707805 */ /* 0x000fe4000001ff00 */
[----:B------:R-:W-:Y:S02]  /*10d0*/  CS2R R114, SRZ ;  /* 0x0000000000727805 */ /* 0x000fe4000001ff00 */
[----:B------:R-:W-:Y:S02]  /*10e0*/  CS2R R116, SRZ ;  /* 0x0000000000747805 */ /* 0x000fe4000001ff00 */
        /* <DEDUP_REMOVED lines=12> */
[----:B0-----:R-:W-:Y:S02]  /*11b0*/  R2UR UR7, R9 ;  /* 0x00000000090772ca */ /* 0x001fe400000e0000 */
        /* <DEDUP_REMOVED lines=35> */
[----:B------:R-:W-:Y:S01]  /*13f0*/  CS2R R84, SRZ ;  /* 0x0000000000547805 */ /* 0x000fe2000001ff00 */
[----:B----4-:R-:W-:Y:S06]  /*1400*/  @!P0 BRA `(.L_x_13) ;  /* 0x0000000400548947 */ /* 0x010fec0003800000 */
[----:B------:R-:W0:Y:S01]  /*1410*/  S2UR UR10, SR_CgaCtaId ;  /* 0x00000000000a79c3 */ /* 0x000e220000008800 */
[----:B------:R-:W-:Y:S01]  /*1420*/  ULEA.HI UR8, UR7, UR7, URZ, 0x1 ;  /* 0x0000000707087291 */ /* 0x000fe2000f8f083f */
[----:B------:R-:W-:Y:S01]  /*1430*/  IMAD.U32 R17, RZ, RZ, UR4 ;  /* 0x00000004ff117e24 */ /* 0x000fe2000f8e00ff */
[----:B------:R-:W-:Y:S01]  /*1440*/  UMOV UR9, 0x400 ;  /* 0x0000040000097882 */ /* 0x000fe20000000000 */
[----:B------:R-:W-:Y:S02]  /*1450*/  UPLOP3.LUT UP0, UPT, UPT, UPT, UPT, 0x40, 0x0 ;  /* 0x000000000000789c */ /* 0x000fe40003f0e870 */
[----:B------:R-:W-:Y:S01]  /*1460*/  ULOP3.LUT UR8, UR8, 0xffffe, URZ, 0xc0, !UPT ;  /* 0x000ffffe08087892 */ /* 0x000fe2000f8ec03f */
[----:B------:R-:W-:Y:S01]  /*1470*/  UMOV UR12, UR5 ;  /* 0x00000005000c7c82 */ /* 0x000fe20008000000 */
[----:B------:R-:W-:Y:S02]  /*1480*/  UMOV UR13, UR5 ;  /* 0x00000005000d7c82 */ /* 0x000fe40008000000 */
[----:B------:R-:W-:-:S02]  /*1490*/  UIADD3 UR8, UR7, -UR8, URZ ;  /* 0x8000000807087290 */ /* 0x000fc4000fffe03f */
[----:B0-----:R-:W-:-:S04]  /*14a0*/  ULEA UR9, UR10, UR9, 0x18 ;  /* 0x000000090a097291 */ /* 0x001fc8000f8ec03f */
[----:B------:R-:W-:-:S04]  /*14b0*/  ULEA UR8, UR8, UR9, 0xc ;  /* 0x0000000908087291 */ /* 0x000fc8000f8e603f */
[----:B------:R-:W-:-:S04]  /*14c0*/  UIADD3 UR8, UR8, 0x180, URZ ;  /* 0x0000018008087890 */ /* 0x000fc8000fffe03f */
[----:B------:R-:W-:-:S04]  /*14d0*/  USHF.R.U32.HI UR8, URZ, 0x4, UR8 ;  /* 0x000000043f087899 */ /* 0x000fc80008011608 */
[----:B------:R-:W-:-:S12]  /*14e0*/  ULOP3.LUT UR7, UR8, 0x3fff, URZ, 0xc0, !UPT ;  /* 0x00003fff08077892 */ /* 0x000fd8000f8ec03f */
.L_x_20:
[----:B------:R-:W-:-:S13]  /*14f0*/  ISETP.NE.AND P1, PT, R13, 0x3, PT ;  /* 0x000000030d00780c */ /* 0x000fda0003f25270 */
[----:B01----:R-:W-:Y:S05]  /*1500*/  @!P1 BRA `(.L_x_14) ;  /* 0x0000000000049947 */ /* 0x003fea0003800000 */
[----:B------:R-:W-:Y:S01]  /*1510*/  BPT.TRAP 0x1 ;  /* 0x000000040000795c */ /* 0x000fe20000300000 */
.L_x_14:
[----:B------:R-:W0:Y:S01]  /*1520*/  S2UR UR9, SR_CgaCtaId ;  /* 0x00000000000979c3 */ /* 0x000e220000008800 */
[----:B------:R-:W-:Y:S01]  /*1530*/  UMOV UR8, 0x400 ;  /* 0x0000040000087882 */ /* 0x000fe20000000000 */
[----:B------:R-:W-:Y:S01]  /*1540*/  SHF.L.U32 R11, R17, 0x1f, RZ ;  /* 0x0000001f110b7819 */ /* 0x000fe200000006ff */
[----:B0-----:R-:W-:-:S04]  /*1550*/  ULEA UR18, UR9, UR8, 0x18 ;  /* 0x0000000809127291 */ /* 0x001fc8000f8ec03f */
[----:B------:R-:W-:-:S09]  /*1560*/  ULEA UR8, UR12, UR18, 0x3 ;  /* 0x000000120c087291 */ /* 0x000fd2000f8e183f */
[----:B------:R0:W1:Y:S01]  /*1570*/  SYNCS.PHASECHK.TRANS64.TRYWAIT P0, [UR8], R11 ;  /* 0x0000000bff0075a7 */ /* 0x0000620008000148 */
[----:B------:R-:W-:Y:S05]  /*1580*/  @!P1 BRA `(.L_x_15) ;  /* 0x0000000000049947 */ /* 0x000fea0003800000 */
[----:B------:R-:W-:Y:S01]  /*1590*/  BPT.TRAP 0x1 ;  /* 0x000000040000795c */ /* 0x000fe20000300000 */
.L_x_15:
[C---:B------:R-:W-:Y:S02]  /*15a0*/  IMAD.SHL.U32 R9, R0.reuse, 0x20, RZ ;  /* 0x0000002000097824 */ /* 0x040fe400078e00ff */
[C---:B------:R-:W-:Y:S02]  /*15b0*/  IMAD.SHL.U32 R12, R0.reuse, 0x200, RZ ;  /* 0x00000200000c7824 */ /* 0x040fe400078e00ff */
[----:B------:R-:W-:Y:S01]  /*15c0*/  IMAD.SHL.U32 R16, R0, 0x10, RZ ;  /* 0x0000001000107824 */ /* 0x000fe200078e00ff */
[----:B------:R-:W-:-:S04]  /*15d0*/  LOP3.LUT R9, R9, 0x1c00, RZ, 0xc0, !PT ;  /* 0x00001c0009097812 */ /* 0x000fc800078ec0ff */
[----:B------:R-:W-:Y:S01]  /*15e0*/  LOP3.LUT R9, R9, 0x200, R12, 0xf8, !PT ;  /* 0x0000020009097812 */ /* 0x000fe200078ef80c */
[----:B------:R-:W-:-:S03]  /*15f0*/  IMAD.U32 R12, RZ, RZ, UR12 ;  /* 0x0000000cff0c7e24 */ /* 0x000fc6000f8e00ff */
[----:B------:R-:W-:-:S04]  /*1600*/  LOP3.LUT R9, R9, 0x1c0, R16, 0xf8, !PT ;  /* 0x000001c009097812 */ /* 0x000fc800078ef810 */
[----:B------:R-:W-:-:S05]  /*1610*/  SHF.R.U32.HI R9, RZ, 0x3, R9 ;  /* 0x00000003ff097819 */ /* 0x000fca0000011609 */
[----:B------:R-:W-:Y:S01]  /*1620*/  IMAD R9, R12, 0x800, R9 ;  /* 0x000008000c097824 */ /* 0x000fe200078e0209 */
[----:B-1----:R-:W-:Y:S06]  /*1630*/  @P0 BRA `(.L_x_16) ;  /* 0x0000000000080947 */ /* 0x002fec0003800000 */
[----:B------:R-:W1:Y:S02]  /*1640*/  SYNCS.PHASECHK.TRANS64.TRYWAIT P0, [UR8], R11 ;  /* 0x0000000bff0075a7 */ /* 0x000e640008000148 */
[----:B-1----:R-:W-:Y:S05]  /*1650*/  @!P0 BRA `(.L_x_17) ;  /* 0x000000a400748947 */ /* 0x002fea0003800000 */
.L_x_16:
[----:B------:R-:W-:Y:S01]  /*1660*/  LDS.64 R152, [R9+UR18+0x30180] ;  /* 0x0301801209987984 */ /* 0x000fe20008000a00 */
[----:B------:R-:W-:Y:S02]  /*1670*/  UIADD3 UR8, UR18, 0x18180, URZ ;  /* 0x0001818012087890 */ /* 0x000fe4000fffe03f */
[----:B------:R-:W-:Y:S01]  /*1680*/  ULOP3.LUT UR16, UR7, 0x10000, URZ, 0xfc, !UPT ;  /* 0x0001000007107892 */ /* 0x000fe2000f8efc3f */
[----:B------:R-:W4:Y:S01]  /*1690*/  LDS.64 R154, [R9+UR18+0x30580] ;  /* 0x03058012099a7984 */ /* 0x000f220008000a00 */
[----:B------:R-:W-:Y:S02]  /*16a0*/  USHF.R.U32.HI UR8, URZ, 0x4, UR8 ;  /* 0x000000043f087899 */ /* 0x000fe40008011608 */
[----:B------:R-:W-:Y:S02]  /*16b0*/  ULEA UR16, UR12, UR16, 0xa ;  /* 0x000000100c107291 */ /* 0x000fe4000f8e503f */
[----:B------:R-:W-:Y:S01]  /*16c0*/  ULOP3.LUT UR8, UR8, 0x3fff, URZ, 0xc0, !UPT ;  /* 0x00003fff08087892 */ /* 0x000fe2000f8ec03f */
[----:B------:R-:W-:Y:S01]  /*16d0*/  UMOV UR9, 0x80000020 ;  /* 0x8000002000097882 */ /* 0x000fe20000000000 */
[----:B------:R-:W-:-:S02]  /*16e0*/  UMOV UR11, 0x40000040 ;  /* 0x40000040000b7882 */ /* 0x000fc40000000000 */
[----:B------:R-:W-:-:S04]  /*16f0*/  ULOP3.LUT UR8, UR8, 0x10000, URZ, 0xfc, !UPT ;  /* 0x0001000008087892 */ /* 0x000fc8000f8efc3f */
[----:B------:R-:W-:-:S03]  /*1700*/  ULEA UR17, UR12, UR8, 0xa ;  /* 0x000000080c117291 */ /* 0x000fc6000f8e503f */
[----:B------:R-:W-:-:S04]  /*1710*/  UMOV UR8, UR16 ;  /* 0x0000001000087c82 */ /* 0x000fc80008000000 */
[----:B------:R-:W-:Y:S01]  /*1720*/  UMOV UR10, UR17 ;  /* 0x00000011000a7c82 */ /* 0x000fe20008000000 */
[----:B----4-:R-:W-:-:S06]  /*1730*/  WARPGROUP.ARRIVE ;  /* 0x00000000000079c5 */ /* 0x010fcc0000000000 */
[----:B------:R-:W-:Y:S01]  /*1740*/  HGMMA.SP.64x128x32.F32.BF16 R88, gdesc[UR8], R88, UP0, R152, 0x0 ;  /* 0x09e09800085879f0 */ /* 0x000fe2000bf01a58 */
[----:B------:R-:W-:Y:S01]  /*1750*/  UIADD3 UR8, UR16, 0x200, URZ ;  /* 0x0000020010087890 */ /* 0x000fe2000fffe03f */
[----:B------:R-:W-:-:S14]  /*1760*/  UMOV UR9, 0x80000020 ;  /* 0x8000002000097882 */ /* 0x000fdc0000000000 */
[----:B------:R-:W-:Y:S01]  /*1770*/  HGMMA.SP.64x128x32.F32.BF16 R24, gdesc[UR8], R24, UP0, R154, 0x0 ;  /* 0x09e09a00081879f0 */ /* 0x000fe2000bf01a18 */
[----:B------:R-:W-:Y:S02]  /*1780*/  UIADD3 UR8, UR16, 0x2, URZ ;  /* 0x0000000210087890 */ /* 0x000fe4000fffe03f */
[----:B------:R-:W-:Y:S01]  /*1790*/  UIADD3 UR10, UR17, 0x4, URZ ;  /* 0x00000004110a7890 */ /* 0x000fe2000fffe03f */
[----:B------:R-:W-:Y:S01]  /*17a0*/  UMOV UR9, 0x80000020 ;  /* 0x8000002000097882 */ /* 0x000fe20000000000 */
[----:B------:R-:W-:-:S11]  /*17b0*/  UMOV UR11, 0x40000040 ;  /* 0x40000040000b7882 */ /* 0x000fd60000000000 */
[----:B------:R-:W-:Y:S01]  /*17c0*/  HGMMA.SP.64x128x32.F32.BF16 R88, gdesc[UR8], R88, R153, 0x0 ;  /* 0x09e09900085879f0 */ /* 0x000fe20008701a58 */
[----:B------:R-:W-:Y:S01]  /*17d0*/  UIADD3 UR8, UR16, 0x202, URZ ;  /* 0x0000020210087890 */ /* 0x000fe2000fffe03f */
[----:B------:R-:W-:-:S14]  /*17e0*/  UMOV UR9, 0x80000020 ;  /* 0x8000002000097882 */ /* 0x000fdc0000000000 */
[----:B------:R-:W-:Y:S03]  /*17f0*/  HGMMA.SP.64x128x32.F32.BF16 R24, gdesc[UR8], R24, R155, 0x0, gsb0 ;  /* 0x09e09b00081879f0 */ /* 0x000fe60008001a18 */
[----:B------:R-:W-:Y:S02]  /*1800*/  WARPGROUP.DEPBAR.LE gsb0, 0x0 ;  /* 0x00008000000079c5 */ /* 0x000fe40000010000 */
[----:B------:R-:W-:Y:S05]  /*1810*/  @!P1 BRA `(.L_x_18) ;  /* 0x0000000000049947 */ /* 0x000fea0003800000 */
[----:B------:R-:W-:Y:S01]  /*1820*/  BPT.TRAP 0x1 ;  /* 0x000000040000795c */ /* 0x000fe20000300000 */
.L_x_18:
[----:B------:R-:W-:Y:S01]  /*1830*/  ULEA UR8, UR13, UR18, 0x3 ;  /* 0x000000120d087291 */ /* 0x000fe2000f8e183f */
[----:B------:R-:W-:-:S03]  /*1840*/  ISETP.GT.U32.AND P0, PT, R4, 0x1, PT ;  /* 0x000000010400780c */ /* 0x000fc60003f04070 */
[----:B------:R-:W-:-:S04]  /*1850*/  UIADD3 UR8, UR8, 0x30, URZ ;  /* 0x0000003008087890 */ /* 0x000fc8000fffe03f */
[----:B------:R-:W-:-:S09]  /*1860*/  UPRMT UR8, URZ, 0x654, UR8 ;  /* 0x000006543f087896 */ /* 0x000fd20008000008 */
[----:B------:R-:W-:Y:S01]  /*1870*/  SYNCS.ARRIVE.TRANS64.RED.A1T0 RZ, [UR8], RZ ;  /* 0x000000ffffff79a7 */ /* 0x000fe20008100408 */
[----:B------:R-:W-:Y:S05]  /*1880*/  @P0 BRA `(.L_x_19) ;  /* 0x0000000000040947 */ /* 0x000fea0003800000 */
[----:B------:R-:W-:Y:S01]  /*1890*/  BPT.TRAP 0x1 ;  /* 0x000000040000795c */ /* 0x000fe20000300000 */
.L_x_19:
[----:B------:R-:W-:Y:S01]  /*18a0*/  UIADD3 UR12, UR12, 0x1, URZ ;  /* 0x000000010c0c7890 */ /* 0x000fe2000fffe03f */
[C---:B------:R-:W-:Y:S01]  /*18b0*/  ISETP.GT.AND P0, PT, R8.reuse, 0x1, PT ;  /* 0x000000010800780c */ /* 0x040fe20003f04270 */
[----:B------:R-:W-:Y:S01]  /*18c0*/  UIADD3 UR13, UR13, 0x1, URZ ;  /* 0x000000010d0d7890 */ /* 0x000fe2000fffe03f */
[----:B------:R-:W-:Y:S01]  /*18d0*/  VIADD R8, R8, 0xffffffff ;  /* 0xffffffff08087836 */ /* 0x000fe20000000000 */
[----:B------:R-:W-:Y:S02]  /*18e0*/  UISETP.NE.AND UP0, UPT, UR12, 0x6, UPT ;  /* 0x000000060c00788c */ /* 0x000fe4000bf05270 */
[----:B------:R-:W-:Y:S02]  /*18f0*/  UISETP.NE.AND UP1, UPT, UR13, 0x6, UPT ;  /* 0x000000060d00788c */ /* 0x000fe4000bf25270 */
[----:B------:R-:W-:Y:S02]  /*1900*/  USEL UR8, URZ, 0x1, UP0 ;  /* 0x000000013f087887 */ /* 0x000fe40008000000 */
[----:B------:R-:W-:-:S02]  /*1910*/  USEL UR12, UR12, URZ, UP0 ;  /* 0x0000003f0c0c7287 */ /* 0x000fc40008000000 */
[----:B------:R-:W-:Y:S02]  /*1920*/  USEL UR13, UR13, URZ, UP1 ;  /* 0x0000003f0d0d7287 */ /* 0x000fe40008800000 */
[----:B------:R-:W-:Y:S01]  /*1930*/  UPLOP3.LUT UP0, UPT, UPT, UPT, UPT, 0x80, 0x0 ;  /* 0x000000000000789c */ /* 0x000fe20003f0f070 */
[----:B------:R-:W-:Y:S01]  /*1940*/  LOP3.LUT R17, R17, UR8, RZ, 0x3c, !PT ;  /* 0x0000000811117c12 */ /* 0x000fe2000f8e3cff */
[----:B------:R-:W-:Y:S09]  /*1950*/  @P0 BRA `(.L_x_20) ;  /* 0xfffffff800e40947 */ /* 0x000ff2000383ffff */
.L_x_13:
[----:B------:R-:W-:Y:S01]  /*1960*/  LOP3.LUT R8, R0, 0x60, RZ, 0xc0, !PT ;  /* 0x0000006000087812 */ /* 0x000fe200078ec0ff */
[----:B------:R-:W-:Y:S01]  /*1970*/  UIADD3 UR5, UR6, UR5, URZ ;  /* 0x0000000506057290 */ /* 0x000fe2000fffe03f */
[----:B------:R-:W-:Y:S01]  /*1980*/  SHF.R.U32.HI R9, RZ, 0x2, R0 ;  /* 0x00000002ff097819 */ /* 0x000fe20000011600 */
[----:B------:R-:W-:Y:S01]  /*1990*/  ULDC UR12, c[0x0][0x284] ;  /* 0x0000a100000c7ab9 */ /* 0x000fe20000000800 */
[----:B------:R-:W-:Y:S01]  /*19a0*/  SHF.R.U32.HI R8, RZ, 0x5, R8 ;  /* 0x00000005ff087819 */ /* 0x000fe20000011608 */
[----:B------:R-:W-:Y:S01]  /*19b0*/  UISETP.GT.U32.AND UP0, UPT, UR5, 0x5, UPT ;  /* 0x000000050500788c */ /* 0x000fe2000bf04070 */
[----:B------:R-:W-:Y:S01]  /*19c0*/  LOP3.LUT R9, R9, 0x7, RZ, 0xc0, !PT ;  /* 0x0000000709097812 */ /* 0x000fe200078ec0ff */
[----:B------:R-:W-:Y:S01]  /*19d0*/  UISETP.GE.U32.AND UP1, UPT, UR6, 0x6, UPT ;  /* 0x000000060600788c */ /* 0x000fe2000bf26070 */
[----:B-1----:R-:W-:Y:S01]  /*19e0*/  SHF.R.U32.HI R12, RZ, 0x1, R0 ;  /* 0x00000001ff0c7819 */ /* 0x002fe20000011600 */
[----:B------:R-:W-:Y:S01]  /*19f0*/  IMAD.SHL.U32 R16, R8, 0x10, RZ ;  /* 0x0000001008107824 */ /* 0x000fe200078e00ff */
[----:B------:R-:W-:Y:S01]  /*1a00*/  UISETP.LT.U32.AND UP0, UPT, UR6, 0x6, UP0 ;  /* 0x000000060600788c */ /* 0x000fe20008701070 */
[----:B------:R-:W-:Y:S01]  /*1a10*/  SHF.R.S32.HI R20, RZ, 0x1f, R5 ;  /* 0x0000001fff147819 */ /* 0x000fe20000011405 */
[----:B------:R-:W-:Y:S01]  /*1a20*/  ULDC.64 UR10, c[0x0][0x6d0] ;  /* 0x0001b400000a7ab9 */ /* 0x000fe20000000a00 */
[----:B------:R-:W-:Y:S01]  /*1a30*/  UIMAD.WIDE.U32 UR8, UR5, -0x55555555, URZ ;  /* 0xaaaaaaab050878a5 */ /* 0x000fe2000f8e003f */
[--C-:B0-----:R-:W-:Y:S01]  /*1a40*/  LOP3.LUT R11, R16, 0xfffffff0, R9.reuse, 0xe2, !PT ;  /* 0xfffffff0100b7812 */ /* 0x101fe200078ee209 */
[----:B------:R-:W-:Y:S01]  /*1a50*/  IMAD R9, R8, -0x10, -R9 ;  /* 0xfffffff008097824 */ /* 0x000fe200078e0a09 */
[----:B------:R-:W0:Y:S01]  /*1a60*/  LDC R16, c[0x0][0x288] ;  /* 0x0000a200ff107b82 */ /* 0x000e220000000800 */
[----:B------:R-:W-:Y:S01]  /*1a70*/  LOP3.LUT R8, R6, 0x1, RZ, 0xc0, !PT ;  /* 0x0000000106087812 */ /* 0x000fe200078ec0ff */
[----:B------:R-:W-:Y:S01]  /*1a80*/  USEL UR7, URZ, 0x1, !UP0 ;  /* 0x000000013f077887 */ /* 0x000fe2000c000000 */
[----:B------:R-:W-:Y:S01]  /*1a90*/  LOP3.LUT R11, R11, 0x40, R12, 0xf8, !PT ;  /* 0x000000400b0b7812 */ /* 0x000fe200078ef80c */
[----:B------:R-:W-:Y:S01]  /*1aa0*/  IMAD.SHL.U32 R12, R10, 0x100, RZ ;  /* 0x000001000a0c7824 */ /* 0x000fe200078e00ff */
[----:B------:R-:W-:Y:S01]  /*1ab0*/  LOP3.LUT R10, R0, 0x3, RZ, 0xc0, !PT ;  /* 0x00000003000a7812 */ /* 0x000fe200078ec0ff */
[----:B------:R-:W-:Y:S01]  /*1ac0*/  IMAD R19, R8, -0x40, R9 ;  /* 0xffffffc008137824 */ /* 0x000fe200078e0209 */
[----:B------:R-:W-:Y:S01]  /*1ad0*/  USHF.R.U32.HI UR8, URZ, 0x2, UR9 ;  /* 0x000000023f087899 */ /* 0x000fe20008011609 */
[----:B------:R-:W-:Y:S01]  /*1ae0*/  IMAD R8, R20, UR10, RZ ;  /* 0x0000000a14087c24 */ /* 0x000fe2000f8e02ff */
[----:B------:R-:W-:Y:S01]  /*1af0*/  LOP3.LUT R156, R11, R12, RZ, 0xfc, !PT ;  /* 0x0000000c0b9c7212 */ /* 0x000fe200078efcff */
[----:B------:R-:W-:Y:S01]  /*1b00*/  IMAD.SHL.U32 R11, R7, 0x80, RZ ;  /* 0x00000080070b7824 */ /* 0x000fe200078e00ff */
[----:B------:R-:W-:Y:S01]  /*1b10*/  ULOP3.LUT UR4, UR4, UR7, URZ, 0x3c, !UPT ;  /* 0x0000000704047292 */ /* 0x000fe2000f8e3c3f */
[----:B------:R-:W-:Y:S01]  /*1b20*/  IMAD R17, R5, UR11, R8 ;  /* 0x0000000b05117c24 */ /* 0x000fe2000f8e0208 */
[----:B------:R-:W-:Y:S01]  /*1b30*/  SHF.R.S32.HI R157, RZ, 0x1f, R156 ;  /* 0x0000001fff9d7819 */ /* 0x000fe2000001149c */
[----:B------:R-:W-:Y:S01]  /*1b40*/  UIMAD UR5, UR8, -0x6, UR5 ;  /* 0xfffffffa080578a4 */ /* 0x000fe2000f8e0205 */
[----:B------:R-:W-:-:S02]  /*1b50*/  WARPGROUP.DEPBAR.LE gsb0, 0x0 ;  /* 0x00008000000079c5 */ /* 0x000fc40000010000 */
[----:B------:R-:W-:Y:S01]  /*1b60*/  @UP1 ULOP3.LUT UR4, UR4, 0x1, UR8, 0x78, !UPT ;  /* 0x0000000104041892 */ /* 0x000fe2000f8e7808 */
[----:B------:R-:W-:-:S04]  /*1b70*/  IMAD.WIDE.U32 R8, R5, UR10, R156 ;  /* 0x0000000a05087c25 */ /* 0x000fc8000f8e009c */
[----:B------:R-:W-:Y:S01]  /*1b80*/  IMAD.IADD R17, R9, 0x1, R17 ;  /* 0x0000000109117824 */ /* 0x000fe200078e0211 */
[----:B0-----:R-:W-:Y:S01]  /*1b90*/  ISETP.GE.AND P0, PT, R11, R16, PT ;  /* 0x000000100b00720c */ /* 0x001fe20003f06270 */
[----:B------:R-:W-:Y:S02]  /*1ba0*/  IMAD R10, R10, -0x2, R16 ;  /* 0xfffffffe0a0a7824 */ /* 0x000fe400078e0210 */
[----:B------:R-:W-:Y:S01]  /*1bb0*/  IMAD.MOV.U32 R16, RZ, RZ, R8 ;  /* 0x000000ffff107224 */ /* 0x000fe200078e0008 */
[----:B------:R-:W-:Y:S01]  /*1bc0*/  ISETP.GE.OR P0, PT, R12, UR12, P0 ;  /* 0x0000000c0c007c0c */ /* 0x000fe20008706670 */
[----:B------:R-:W-:Y:S01]  /*1bd0*/  IMAD.IADD R11, R10, 0x1, -R11 ;  /* 0x000000010a0b7824 */ /* 0x000fe200078e0a0b */
[----:B------:R-:W-:Y:S01]  /*1be0*/  IADD3 R12, -R12, UR12, R19 ;  /* 0x0000000c0c0c7c10 */ /* 0x000fe2000fffe113 */
[----:B------:R-:W-:-:S10]  /*1bf0*/  IMAD.MOV.U32 R10, RZ, RZ, -0x1 ;  /* 0xffffffffff0a7424 */ /* 0x000fd400078e00ff */
[----:B------:R-:W-:Y:S05]  /*1c00*/  @P0 BRA `(.L_x_21) ;  /* 0x0000008000680947 */ /* 0x000fea0003800000 */
[----:B------:R-:W0:Y:S01]  /*1c10*/  LDC.64 R164, c[0x0][0x6c8] ;  /* 0x0001b200ffa47b82 */ /* 0x000e220000000a00 */
[----:B---3-5:R-:W-:Y:S01]  /*1c20*/  FSETP.NEU.AND P0, PT, R14, RZ, PT ;  /* 0x000000ff0e00720b */ /* 0x028fe20003f0d000 */
[----:B------:R-:W-:Y:S01]  /*1c30*/  IMAD.WIDE R18, R7, 0x80, RZ ;  /* 0x0000008007127825 */ /* 0x000fe200078e02ff */
[----:B------:R-:W-:Y:S01]  /*1c40*/  ISETP.GT.AND P2, PT, R12, RZ, PT ;  /* 0x000000ff0c00720c */ /* 0x000fe20003f44270 */
[----:B------:R-:W-:Y:S02]  /*1c50*/  BSSY B0, `(.L_x_21) ;  /* 0x0000815000007945 */ /* 0x000fe40003800000 */
[----:B------:R-:W-:Y:S01]  /*1c60*/  IMAD.SHL.U32 R9, R0, 0x2, RZ ;  /* 0x0000000200097824 */ /* 0x000fe200078e00ff */
[----:B------:R-:W-:-:S04]  /*1c70*/  ISETP.GT.AND P4, PT, R11, RZ, P2 ;  /* 0x000000ff0b00720c */ /* 0x000fc80001784270 */
[----:B------:R-:W-:Y:S01]  /*1c80*/  LOP3.LUT R9, R18, 0x6, R9, 0xf8, !PT ;  /* 0x0000000612097812 */ /* 0x000fe200078ef809 */
[----:B0-----:R-:W-:-:S04]  /*1c90*/  IMAD R8, R19, R164, RZ ;  /* 0x000000a413087224 */ /* 0x001fc800078e02ff */
[----:B------:R-:W-:-:S04]  /*1ca0*/  IMAD.WIDE.U32 R160, R9, R164, R16 ;  /* 0x000000a409a07225 */ /* 0x000fc800078e0010 */
[----:B------:R-:W-:-:S04]  /*1cb0*/  IMAD R7, R9, R165, R8 ;  /* 0x000000a509077224 */ /* 0x000fc800078e0208 */
[----:B------:R-:W-:Y:S01]  /*1cc0*/  IMAD.IADD R21, R161, 0x1, R7 ;  /* 0x00000001a1157824 */ /* 0x000fe200078e0207 */
[----:B------:R-:W-:Y:S06]  /*1cd0*/  @!P0 BRA `(.L_x_22) ;  /* 0x0000006400188947 */ /* 0x000fec0003800000 */
[----:B------:R-:W0:Y:S01]  /*1ce0*/  LDC.64 R154, c[0x0][0x6b0] ;  /* 0x0001ac00ff9a7b82 */ /* 0x000e220000000a00 */
[----:B------:R-:W-:Y:S01]  /*1cf0*/  ULDC.64 UR8, c[0x0][0x6b8] ;  /* 0x0001ae0000087ab9 */ /* 0x000fe20000000a00 */
[----:B------:R-:W-:Y:S01]  /*1d00*/  ULDC.64 UR10, c[0x0][0x6a8] ;  /* 0x0001aa00000a7ab9 */ /* 0x000fe20000000a00 */
[----:B------:R-:W-:Y:S01]  /*1d10*/  IMAD R8, R20, UR8, RZ ;  /* 0x0000000814087c24 */ /* 0x000fe2000f8e02ff */
[----:B------:R-:W-:Y:S01]  /*1d20*/  ULDC.64 UR12, c[0x0][0x6c0] ;  /* 0x0001b000000c7ab9 */ /* 0x000fe20000000a00 */
[----:B------:R-:W-:-:S04]  /*1d30*/  IMAD.WIDE.U32 R152, R5, UR8, R156 ;  /* 0x0000000805987c25 */ /* 0x000fc8000f8e009c */
[----:B------:R-:W-:Y:S02]  /*1d40*/  IMAD R8, R5, UR9, R8 ;  /* 0x0000000905087c24 */ /* 0x000fe4000f8e0208 */
[----:B------:R-:W-:Y:S02]  /*1d50*/  IMAD.MOV.U32 R22, RZ, RZ, R152 ;  /* 0x000000ffff167224 */ /* 0x000fe400078e0098 */
[----:B------:R-:W-:Y:S02]  /*1d60*/  IMAD.IADD R23, R153, 0x1, R8 ;  /* 0x0000000199177824 */ /* 0x000fe400078e0208 */
[-C--:B0-----:R-:W-:Y:S02]  /*1d70*/  IMAD R18, R19, R154.reuse, RZ ;  /* 0x0000009a13127224 */ /* 0x081fe400078e02ff */
[----:B------:R-:W-:-:S04]  /*1d80*/  IMAD.WIDE.U32 R16, R9, R154, R22 ;  /* 0x0000009a09107225 */ /* 0x000fc800078e0016 */
[----:B------:R-:W-:Y:S01]  /*1d90*/  IMAD R7, R9, R155, R18 ;  /* 0x0000009b09077224 */ /* 0x000fe200078e0212 */
[----:B------:R-:W-:Y:S01]  /*1da0*/  LEA R158, P0, R16, UR10, 0x2 ;  /* 0x0000000a109e7c11 */ /* 0x000fe2000f8010ff */
[----:B------:R-:W0:Y:S02]  /*1db0*/  LDC.64 R18, c[0x0][0x6b0] ;  /* 0x0001ac00ff127b82 */ /* 0x000e240000000a00 */
[----:B------:R-:W-:-:S05]  /*1dc0*/  IMAD.IADD R17, R17, 0x1, R7 ;  /* 0x0000000111117824 */ /* 0x000fca00078e0207 */
[----:B------:R-:W-:-:S05]  /*1dd0*/  LEA.HI.X R159, R16, UR11, R17, 0x2, P0 ;  /* 0x0000000b109f7c11 */ /* 0x000fca00080f1411 */
[----:B------:R1:W3:Y:S01]  /*1de0*/  @P4 LDG.E.LTC128B R161, desc[UR14][R158.64] ;  /* 0x0000000e9ea14981 */ /* 0x0002e2000c1e1920 */
[C---:B------:R-:W-:Y:S01]  /*1df0*/  LEA R20, P0, R160.reuse, UR12, 0x2 ;  /* 0x0000000ca0147c11 */ /* 0x040fe2000f8010ff */
[----:B------:R-:W-:Y:S01]  /*1e00*/  BSSY B1, `(.L_x_23) ;  /* 0x0000011000017945 */ /* 0x000fe20003800000 */
[----:B------:R-:W-:Y:S02]  /*1e10*/  ISETP.GT.AND P1, PT, R11, 0x1, P2 ;  /* 0x000000010b00780c */ /* 0x000fe40001724270 */
[----:B------:R-:W-:Y:S01]  /*1e20*/  LEA.HI.X R21, R160, UR13, R21, 0x2, P0 ;  /* 0x0000000da0157c11 */ /* 0x000fe200080f1415 */
[----:B-1----:R-:W-:-:S04]  /*1e30*/  IMAD.WIDE.U32 R158, R9, R154, R156 ;  /* 0x0000009a099e7225 */ /* 0x002fc800078e009c */
[----:B0-----:R-:W-:-:S04]  /*1e40*/  IMAD.WIDE.U32 R162, R9, R154, R18 ;  /* 0x0000009a09a27225 */ /* 0x001fc800078e0012 */
[C---:B------:R-:W-:Y:S01]  /*1e50*/  IMAD.IADD R173, R7.reuse, 0x1, R163 ;  /* 0x0000000107ad7824 */ /* 0x040fe200078e02a3 */
[----:B------:R-:W-:Y:S01]  /*1e60*/  IADD3 R160, P0, R152, R162, RZ ;  /* 0x000000a298a07210 */ /* 0x000fe20007f1e0ff */
[----:B------:R-:W-:-:S03]  /*1e70*/  IMAD.IADD R169, R7, 0x1, R159 ;  /* 0x0000000107a97824 */ /* 0x000fc600078e029f */
[----:B------:R-:W-:Y:S01]  /*1e80*/  LEA R16, P5, R160, UR10, 0x2 ;  /* 0x0000000aa0107c11 */ /* 0x000fe2000f8a10ff */
[----:B---3--:R-:W-:Y:S01]  /*1e90*/  FMUL R17, R161, R14 ;  /* 0x0000000ea1117220 */ /* 0x008fe20000400000 */
[----:B------:R-:W-:-:S03]  /*1ea0*/  IMAD.MOV.U32 R167, RZ, RZ, R161 ;  /* 0x000000ffffa77224 */ /* 0x000fc600078e00a1 */
[----:B--2---:R-:W-:Y:S01]  /*1eb0*/  FFMA R171, R88, R15, R17 ;  /* 0x0000000f58ab7223 */ /* 0x004fe20000000011 */
[----:B------:R-:W-:-:S04]  /*1ec0*/  IMAD.X R17, R173, 0x1, R23, P0 ;  /* 0x00000001ad117824 */ /* 0x000fc800000e0617 */
[----:B------:R0:W-:Y:S01]  /*1ed0*/  @P4 STG.E desc[UR14][R20.64], R171 ;  /* 0x000000ab14004986 */ /* 0x0001e2000c10190e */
[----:B------:R-:W-:Y:S01]  /*1ee0*/  LEA.HI.X R17, R160, UR11, R17, 0x2, P5 ;  /* 0x0000000ba0117c11 */ /* 0x000fe2000a8f1411 */
[----:B------:R-:W-:Y:S06]  /*1ef0*/  @!P1 BRA `(.L_x_24) ;  /* 0x0000000000049947 */ /* 0x000fec0003800000 */
[----:B------:R1:W5:Y:S02]  /*1f00*/  LDG.E.LTC128B R167, desc[UR14][R16.64] ;  /* 0x0000000e10a77981 */ /* 0x000364000c1e1920 */
.L_x_24:
[----:B------:R-:W-:Y:S05]  /*1f10*/  BSYNC B1 ;  /* 0x0000000000017941 */ /* 0x000fea0003800000 */
.L_x_23:
[----:B-----5:R-:W-:Y:S01]  /*1f20*/  FMUL R88, R167, R14 ;  /* 0x0000000ea7587220 */ /* 0x020fe20000400000 */
[----:B------:R-:W-:Y:S01]  /*1f30*/  LEA R160, P4, R164, R20, 0x2 ;  /* 0x00000014a4a07211 */ /* 0x000fe200078810ff */
[----:B-1----:R-:W-:Y:S01]  /*1f40*/  IMAD.MOV.U32 R17, RZ, RZ, R169 ;  /* 0x000000ffff117224 */ /* 0x002fe200078e00a9 */
[----:B------:R-:W-:Y:S01]  /*1f50*/  ISETP.GT.AND P0, PT, R12, 0x8, PT ;  /* 0x000000080c00780c */ /* 0x000fe20003f04270 */
[----:B------:R-:W-:Y:S01]  /*1f60*/  FFMA R169, R89, R15, R88 ;  /* 0x0000000f59a97223 */ /* 0x000fe20000000058 */
[----:B------:R-:W-:Y:S01]  /*1f70*/  LEA.HI.X R161, R164, R21, R165, 0x2, P4 ;  /* 0x00000015a4a17211 */ /* 0x000fe200020f14a5 */
[----:B------:R-:W-:Y:S01]  /*1f80*/  IMAD.MOV.U32 R16, RZ, RZ, R158 ;  /* 0x000000ffff107224 */ /* 0x000fe200078e009e */
[----:B------:R-:W-:Y:S01]  /*1f90*/  ISETP.GT.AND P4, PT, R11, RZ, P0 ;  /* 0x000000ff0b00720c */ /* 0x000fe20000784270 */
[----:B------:R-:W-:Y:S01]  /*1fa0*/  BSSY B1, `(.L_x_25) ;  /* 0x000000c000017945 */ /* 0x000fe20003800000 */
[----:B------:R-:W-:Y:S01]  /*1fb0*/  IADD3 R88, P5, R156, R162, RZ ;  /* 0x000000a29c587210 */ /* 0x000fe20007fbe0ff */
[----:B------:R1:W-:Y:S01]  /*1fc0*/  @P1 STG.E desc[UR14][R160.64], R169 ;  /* 0x000000a9a0001986 */ /* 0x0003e2000c10190e */
[----:B------:R-:W-:-:S04]  /*1fd0*/  IMAD.WIDE.U32 R16, R5, UR8, R16 ;  /* 0x0000000805107c25 */ /* 0x000fc8000f8e0010 */
[----:B------:R-:W-:Y:S01]  /*1fe0*/  IMAD.IADD R17, R8, 0x1, R17 ;  /* 0x0000000108117824 */ /* 0x000fe200078e0211 */
[C---:B------:R-:W-:Y:S01]  /*1ff0*/  LEA R158, P6, R16.reuse, UR10, 0x2 ;  /* 0x0000000a109e7c11 */ /* 0x040fe2000f8c10ff */
[--C-:B------:R-:W-:Y:S02]  /*2000*/  IMAD.X R89, R157, 0x1, R173.reuse, P5 ;  /* 0x000000019d597824 */ /* 0x100fe400028e06ad */
[----:B------:R-:W-:Y:S01]  /*2010*/  IMAD.MOV.U32 R163, RZ, RZ, R173 ;  /* 0x000000ffffa37224 */ /* 0x000fe200078e00ad */
[----:B------:R-:W-:Y:S01]  /*2020*/  LEA.HI.X R159, R16, UR11, R17, 0x2, P6 ;  /* 0x0000000b109f7c11 */ /* 0x000fe2000b0f1411 */
[----:B------:R-:W-:Y:S01]  /*2030*/  IMAD.WIDE.U32 R16, R5, UR8, R88 ;  /* 0x0000000805107c25 */ /* 0x000fe2000f8e0058 */
[----:B-1----:R-:W-:Y:S07]  /*2040*/  @!P4 BRA `(.L_x_26) ;  /* 0x000000000004c947 */ /* 0x002fee0003800000 */
[----:B------:R1:W5:Y:S02]  /*2050*/  LDG.E.LTC128B R167, desc[UR14][R158.64+0x20] ;  /* 0x0000200e9ea77981 */ /* 0x000364000c1e1920 */
.L_x_26:
[----:B------:R-:W-:Y:S05]  /*2060*/  BSYNC B1 ;  /* 0x0000000000017941 */ /* 0x000fea0003800000 */
.L_x_25:
[----:B------:R-:W-:Y:S01]  /*2070*/  ISETP.GT.AND P6, PT, R11, 0x1, P0 ;  /* 0x000000010b00780c */ /* 0x000fe200007c4270 */
[----:B-----5:R-:W-:Y:S01]  /*2080*/  FMUL R89, R167, R14 ;  /* 0x0000000ea7597220 */ /* 0x020fe20000400000 */
[----:B------:R-:W-:Y:S01]  /*2090*/  IMAD.IADD R17, R8, 0x1, R17 ;  /* 0x0000000108117824 */ /* 0x000fe200078e0211 */
[----:B------:R-:W-:Y:S01]  /*20a0*/  LEA R88, P1, R16, UR10, 0x2 ;  /* 0x0000000a10587c11 */ /* 0x000fe2000f8210ff */
[----:B------:R-:W-:-:S04]  /*20b0*/  IMAD.WIDE.U32 R162, R154, 0x7, R162 ;  /* 0x000000079aa27825 */ /* 0x000fc800078e00a2 */
[----:B0-----:R-:W-:Y:S01]  /*20c0*/  FFMA R171, R90, R15, R89 ;  /* 0x0000000f5aab7223 */ /* 0x001fe20000000059 */
[----:B------:R-:W-:Y:S01]  /*20d0*/  BSSY B1, `(.L_x_27) ;  /* 0x000000c000017945 */ /* 0x000fe20003800000 */
[----:B------:R-:W-:Y:S01]  /*20e0*/  LEA.HI.X R89, R16, UR11, R17, 0x2, P1 ;  /* 0x0000000b10597c11 */ /* 0x000fe200088f1411 */
[----:B------:R-:W-:Y:S01]  /*20f0*/  IMAD R16, R155, 0x7, RZ ;  /* 0x000000079b107824 */ /* 0x000fe200078e02ff */
[----:B------:R-:W-:Y:S01]  /*2100*/  IADD3 R168, P5, R152, R162, RZ ;  /* 0x000000a298a87210 */ /* 0x000fe20007fbe0ff */
[----:B------:R0:W-:Y:S01]  /*2110*/  @P4 STG.E desc[UR14][R20.64+0x20], R171 ;  /* 0x000020ab14004986 */ /* 0x0001e2000c10190e */
[----:B------:R-:W-:Y:S01]  /*2120*/  ISETP.GT.AND P1, PT, R11, 0x8, P2 ;  /* 0x000000080b00780c */ /* 0x000fe20001724270 */
[----:B------:R-:W-:Y:S01]  /*2130*/  IMAD.IADD R170, R163, 0x1, R16 ;  /* 0x00000001a3aa7824 */ /* 0x000fe200078e0210 */
[----:B------:R-:W-:Y:S01]  /*2140*/  LEA R166, P4, R168, UR10, 0x2 ;  /* 0x0000000aa8a67c11 */ /* 0x000fe2000f8810ff */
[----:B------:R-:W-:Y:S02]  /*2150*/  IMAD.MOV.U32 R17, RZ, RZ, R167 ;  /* 0x000000ffff117224 */ /* 0x000fe400078e00a7 */
[----:B------:R-:W-:Y:S01]  /*2160*/  IMAD.X R169, R170, 0x1, R23, P5 ;  /* 0x00000001aaa97824 */ /* 0x000fe200028e0617 */
[----:B------:R-:W-:Y:S09]  /*2170*/  @!P6 BRA `(.L_x_28) ;  /* 0x000000000004e947 */ /* 0x000ff20003800000 */
[----:B------:R2:W5:Y:S02]  /*2180*/  LDG.E.LTC128B R17, desc[UR14][R88.64+0x20] ;  /* 0x0000200e58117981 */ /* 0x000564000c1e1920 */
.L_x_28:
[----:B------:R-:W-:Y:S05]  /*2190*/  BSYNC B1 ;  /* 0x0000000000017941 */ /* 0x000fea0003800000 */
.L_x_27:
[----:B-----5:R-:W-:Y:S01]  /*21a0*/  FMUL R90, R17, R14 ;  /* 0x0000000e115a7220 */ /* 0x020fe20000400000 */
[----:B------:R-:W-:Y:S01]  /*21b0*/  IMAD.MOV.U32 R179, RZ, RZ, R17 ;  /* 0x000000ffffb37224 */ /* 0x000fe200078e0011 */
[----:B------:R-:W-:Y:S02]  /*21c0*/  LEA.HI.X R167, R168, UR11, R169, 0x2, P4 ;  /* 0x0000000ba8a77c11 */ /* 0x000fe4000a0f14a9 */
[----:B0-----:R-:W-:-:S05]  /*21d0*/  FFMA R171, R91, R15, R90 ;  /* 0x0000000f5bab7223 */ /* 0x001fca000000005a */
[----:B------:R-:W-:Y:S04]  /*21e0*/  @P6 STG.E desc[UR14][R160.64+0x20], R171 ;  /* 0x000020aba0006986 */ /* 0x000fe8000c10190e */
[----:B------:R-:W3:Y:S01]  /*21f0*/  @P1 LDG.E.LTC128B R179, desc[UR14][R166.64] ;  /* 0x0000000ea6b31981 */ /* 0x000ee2000c1e1920 */
[----:B------:R-:W-:Y:S01]  /*2200*/  IADD3 R172, P4, R162, R154, RZ ;  /* 0x0000009aa2ac7210 */ /* 0x000fe20007f9e0ff */
[----:B------:R-:W-:Y:S02]  /*2210*/  IMAD R163, R165, 0x1c, RZ ;  /* 0x0000001ca5a37824 */ /* 0x000fe400078e02ff */
[----:B------:R-:W-:Y:S01]  /*2220*/  IMAD.WIDE.U32 R168, R164, 0x1c, R160 ;  /* 0x0000001ca4a87825 */ /* 0x000fe200078e00a0 */
[----:B------:R-:W-:-:S03]  /*2230*/  IADD3 R91, P5, R172, R152, RZ ;  /* 0x00000098ac5b7210 */ /* 0x000fc60007fbe0ff */
[----:B------:R-:W-:Y:S01]  /*2240*/  IMAD.X R173, R170, 0x1, R155, P4 ;  /* 0x00000001aaad7824 */ /* 0x000fe200020e069b */
[----:B------:R-:W-:Y:S01]  /*2250*/  ISETP.GT.AND P4, PT, R11, 0x9, P2 ;  /* 0x000000090b00780c */ /* 0x000fe20001784270 */
[----:B------:R-:W-:Y:S02]  /*2260*/  IMAD.IADD R163, R169, 0x1, R163 ;  /* 0x00000001a9a37824 */ /* 0x000fe400078e02a3 */
[----:B------:R-:W-:Y:S01]  /*2270*/  IMAD.X R162, R173, 0x1, R23, P5 ;  /* 0x00000001ada27824 */ /* 0x000fe200028e0617 */
[----:B------:R-:W-:-:S04]  /*2280*/  LEA R90, P5, R91, UR10, 0x2 ;  /* 0x0000000a5b5a7c11 */ /* 0x000fc8000f8a10ff */
[----:B------:R-:W-:Y:S01]  /*2290*/  LEA.HI.X R91, R91, UR11, R162, 0x2, P5 ;  /* 0x0000000b5b5b7c11 */ /* 0x000fe2000a8f14a2 */
[----:B------:R-:W-:Y:S02]  /*22a0*/  IMAD.MOV.U32 R162, RZ, RZ, R168 ;  /* 0x000000ffffa27224 */ /* 0x000fe400078e00a8 */
[----:B------:R-:W-:-:S04]  /*22b0*/  IMAD.WIDE.U32 R174, R154, 0x7, R18 ;  /* 0x000000079aae7825 */ /* 0x000fc800078e0012 */
[----:B---3--:R-:W-:-:S04]  /*22c0*/  FMUL R17, R179, R14 ;  /* 0x0000000eb3117220 */ /* 0x008fc80000400000 */
[----:B------:R-:W-:-:S05]  /*22d0*/  FFMA R17, R92, R15, R17 ;  /* 0x0000000f5c117223 */ /* 0x000fca0000000011 */
[----:B------:R0:W-:Y:S04]  /*22e0*/  @P1 STG.E desc[UR14][R162.64], R17 ;  /* 0x00000011a2001986 */ /* 0x0001e8000c10190e */
[----:B------:R3:W4:Y:S01]  /*22f0*/  @P4 LDG.E.LTC128B R179, desc[UR14][R90.64] ;  /* 0x0000000e5ab34981 */ /* 0x000722000c1e1920 */
[----:B------:R-:W-:Y:S01]  /*2300*/  IMAD.IADD R175, R16, 0x1, R175 ;  /* 0x0000000110af7824 */ /* 0x000fe200078e02af */
[-C--:B------:R-:W-:Y:S01]  /*2310*/  IADD3 R170, P1, R174, R154.reuse, RZ ;  /* 0x0000009aaeaa7210 */ /* 0x080fe20007f3e0ff */
[----:B------:R-:W-:Y:S01]  /*2320*/  IMAD.WIDE.U32 R172, R154, 0x7, R172 ;  /* 0x000000079aac7825 */ /* 0x000fe200078e00ac */
[----:B------:R-:W-:Y:S01]  /*2330*/  ISETP.GT.AND P5, PT, R11, 0x8, P0 ;  /* 0x000000080b00780c */ /* 0x000fe200007a4270 */
[----:B------:R-:W-:Y:S02]  /*2340*/  BSSY B1, `(.L_x_29) ;  /* 0x000001a000017945 */ /* 0x000fe40003800000 */
[----:B------:R-:W-:Y:S01]  /*2350*/  IMAD.WIDE.U32 R18, R9, R154, R174 ;  /* 0x0000009a09127225 */ /* 0x000fe200078e00ae */
[----:B0-----:R-:W-:-:S03]  /*2360*/  SHF.L.U64.HI R17, R164, 0x5, R165 ;  /* 0x00000005a4117819 */ /* 0x001fc600000102a5 */
[----:B------:R-:W-:Y:S01]  /*2370*/  IMAD.X R171, R175, 0x1, R155, P1 ;  /* 0x00000001afab7824 */ /* 0x000fe200008e069b */
[----:B------:R-:W-:Y:S01]  /*2380*/  IADD3 R166, P1, R156, R18, RZ ;  /* 0x000000129ca67210 */ /* 0x000fe20007f3e0ff */
[----:B------:R-:W-:Y:S02]  /*2390*/  IMAD.SHL.U32 R18, R164, 0x20, RZ ;  /* 0x00000020a4127824 */ /* 0x000fe400078e00ff */
[----:B------:R-:W-:Y:S01]  /*23a0*/  IMAD.WIDE.U32 R176, R9, R154, R170 ;  /* 0x0000009a09b07225 */ /* 0x000fe200078e00aa */
[----:B------:R-:W-:-:S03]  /*23b0*/  IADD3.X R167, R157, R7, R19, P1, !PT ;  /* 0x000000079da77210 */ /* 0x000fc60000ffe413 */
[----:B------:R-:W-:Y:S01]  /*23c0*/  IMAD.IADD R180, R16, 0x1, R173 ;  /* 0x0000000110b47824 */ /* 0x000fe200078e02ad */
[----:B------:R-:W-:Y:S01]  /*23d0*/  IADD3 R176, P1, R156, R176, RZ ;  /* 0x000000b09cb07210 */ /* 0x000fe20007f3e0ff */
[----:B------:R-:W-:-:S03]  /*23e0*/  IMAD.WIDE.U32 R166, R5, UR8, R166 ;  /* 0x0000000805a67c25 */ /* 0x000fc6000f8e00a6 */
[----:B------:R-:W-:Y:S01]  /*23f0*/  IADD3.X R177, R157, R7, R177, P1, !PT ;  /* 0x000000079db17210 */ /* 0x000fe20000ffe4b1 */
[----:B------:R-:W-:Y:S01]  /*2400*/  IMAD.IADD R19, R8, 0x1, R167 ;  /* 0x0000000108137824 */ /* 0x000fe200078e02a7 */
[----:B---3--:R-:W-:-:S04]  /*2410*/  LEA R90, P1, R166, UR10, 0x2 ;  /* 0x0000000aa65a7c11 */ /* 0x008fc8000f8210ff */
[----:B------:R-:W-:Y:S02]  /*2420*/  LEA.HI.X R91, R166, UR11, R19, 0x2, P1 ;  /* 0x0000000ba65b7c11 */ /* 0x000fe400088f1413 */
[----:B------:R-:W-:-:S05]  /*2430*/  IADD3 R166, P1, R18, R160, RZ ;  /* 0x000000a012a67210 */ /* 0x000fca0007f3e0ff */
[----:B------:R-:W-:Y:S02]  /*2440*/  IMAD.X R167, R17, 0x1, R161, P1 ;  /* 0x0000000111a77824 */ /* 0x000fe400008e06a1 */
[----:B----4-:R-:W-:Y:S01]  /*2450*/  FMUL R92, R179, R14 ;  /* 0x0000000eb35c7220 */ /* 0x010fe20000400000 */
[----:B------:R-:W-:-:S03]  /*2460*/  IMAD.MOV.U32 R19, RZ, RZ, R179 ;  /* 0x000000ffff137224 */ /* 0x000fc600078e00b3 */
[----:B------:R-:W-:Y:S01]  /*2470*/  FFMA R165, R93, R15, R92 ;  /* 0x0000000f5da57223 */ /* 0x000fe2000000005c */
[----:B------:R-:W-:-:S04]  /*2480*/  IMAD.WIDE.U32 R92, R5, UR8, R176 ;  /* 0x00000008055c7c25 */ /* 0x000fc8000f8e00b0 */
[----:B------:R0:W-:Y:S01]  /*2490*/  @P4 STG.E desc[UR14][R166.64], R165 ;  /* 0x000000a5a6004986 */ /* 0x0001e2000c10190e */
[----:B------:R-:W-:Y:S01]  /*24a0*/  LEA R164, P6, R92, UR10, 0x2 ;  /* 0x0000000a5ca47c11 */ /* 0x000fe2000f8c10ff */
[----:B------:R-:W-:Y:S01]  /*24b0*/  IMAD.IADD R177, R8, 0x1, R93 ;  /* 0x0000000108b17824 */ /* 0x000fe200078e025d */
[----:B------:R-:W-:Y:S11]  /*24c0*/  @!P5 BRA `(.L_x_30) ;  /* 0x000000000004d947 */ /* 0x000ff60003800000 */
[----:B------:R3:W5:Y:S02]  /*24d0*/  LDG.E.LTC128B R19, desc[UR14][R90.64+0x20] ;  /* 0x0000200e5a137981 */ /* 0x000764000c1e1920 */
.L_x_30:
[----:B------:R-:W-:Y:S05]  /*24e0*/  BSYNC B1 ;  /* 0x0000000000017941 */ /* 0x000fea0003800000 */
.L_x_29:
[----:B------:R-:W-:Y:S01]  /*24f0*/  IADD3 R173, P4, R152, R172, RZ ;  /* 0x000000ac98ad7210 */ /* 0x000fe20007f9e0ff */
[----:B-----5:R-:W-:Y:S01]  /*2500*/  FMUL R93, R19, R14 ;  /* 0x0000000e135d7220 */ /* 0x020fe20000400000 */
[----:B0-----:R-:W-:Y:S01]  /*2510*/  LEA.HI.X R165, R92, UR11, R177, 0x2, P6 ;  /* 0x0000000b5ca57c11 */ /* 0x001fe2000b0f14b1 */
[----:B------:R-:W-:Y:S01]  /*2520*/  BSSY B1, `(.L_x_31) ;  /* 0x000000f000017945 */ /* 0x000fe20003800000 */
[C---:B------:R-:W-:Y:S01]  /*2530*/  LEA R178, P6, R173.reuse, UR10, 0x2 ;  /* 0x0000000aadb27c11 */ /* 0x040fe2000f8c10ff */
[----:B------:R-:W-:Y:S01]  /*2540*/  IMAD.X R92, R180, 0x1, R23, P4 ;  /* 0x00000001b45c7824 */ /* 0x000fe200020e0617 */
[----:B------:R-:W-:Y:S01]  /*2550*/  IADD3 R172, P1, R172, R154, RZ ;  /* 0x0000009aacac7210 */ /* 0x000fe20007f3e0ff */
[----:B------:R-:W-:Y:S01]  /*2560*/  FFMA R181, R94, R15, R93 ;  /* 0x0000000f5eb57223 */ /* 0x000fe2000000005d */
[----:B------:R-:W-:Y:S02]  /*2570*/  IMAD.WIDE.U32 R174, R154, 0x7, R174 ;  /* 0x000000079aae7825 */ /* 0x000fe400078e00ae */
[----:B------:R-:W-:-:S02]  /*2580*/  LEA.HI.X R179, R173, UR11, R92, 0x2, P6 ;  /* 0x0000000badb37c11 */ /* 0x000fc4000b0f145c */
[----:B------:R-:W-:Y:S01]  /*2590*/  ISETP.GT.AND P6, PT, R11, 0x9, P0 ;  /* 0x000000090b00780c */ /* 0x000fe200007c4270 */
[----:B------:R-:W-:Y:S01]  /*25a0*/  IMAD.X R173, R180, 0x1, R155, P1 ;  /* 0x00000001b4ad7824 */ /* 0x000fe200008e069b */
[----:B------:R-:W-:Y:S01]  /*25b0*/  IADD3 R93, P4, R172, R152, RZ ;  /* 0x00000098ac5d7210 */ /* 0x000fe20007f9e0ff */
[----:B------:R0:W-:Y:S03]  /*25c0*/  @P5 STG.E desc[UR14][R162.64+0x20], R181 ;  /* 0x000020b5a2005986 */ /* 0x0001e6000c10190e */
[----:B------:R-:W-:Y:S01]  /*25d0*/  LEA R176, P5, R93, UR10, 0x2 ;  /* 0x0000000a5db07c11 */ /* 0x000fe2000f8a10ff */
[----:B------:R-:W-:-:S06]  /*25e0*/  IMAD.X R180, R173, 0x1, R23, P4 ;  /* 0x00000001adb47824 */ /* 0x000fcc00020e0617 */
[----:B------:R-:W-:Y:S06]  /*25f0*/  @!P6 BRA `(.L_x_32) ;  /* 0x000000000004e947 */ /* 0x000fec0003800000 */
[----:B------:R4:W5:Y:S02]  /*2600*/  LDG.E.LTC128B R19, desc[UR14][R164.64+0x20] ;  /* 0x0000200ea4137981 */ /* 0x000964000c1e1920 */
.L_x_32:
[----:B------:R-:W-:Y:S05]  /*2610*/  BSYNC B1 ;  /* 0x0000000000017941 */ /* 0x000fea0003800000 */
.L_x_31:
[----:B-----5:R-:W-:Y:S01]  /*2620*/  FMUL R94, R19, R14 ;  /* 0x0000000e135e7220 */ /* 0x020fe20000400000 */
[----:B------:R-:W-:Y:S01]  /*2630*/  LEA.HI.X R177, R93, UR11, R180, 0x2, P5 ;  /* 0x0000000b5db17c11 */ /* 0x000fe2000a8f14b4 */
[----:B------:R-:W-:Y:S01]  /*2640*/  BSSY B1, `(.L_x_33) ;  /* 0x0000009000017945 */ /* 0x000fe20003800000 */
[----:B------:R-:W-:Y:S01]  /*2650*/  ISETP.GT.AND P5, PT, R11, 0x10, P2 ;  /* 0x000000100b00780c */ /* 0x000fe200017a4270 */
[----:B------:R-:W-:Y:S01]  /*2660*/  FFMA R169, R95, R15, R94 ;  /* 0x0000000f5fa97223 */ /* 0x000fe2000000005e */
[----:B------:R-:W-:Y:S02]  /*2670*/  IADD3 R94, P4, R174, R154, RZ ;  /* 0x0000009aae5e7210 */ /* 0x000fe40007f9e0ff */
[----:B------:R-:W-:Y:S02]  /*2680*/  IADD3 R92, P1, R18, R168, RZ ;  /* 0x000000a8125c7210 */ /* 0x000fe40007f3e0ff */
[----:B------:R0:W-:Y:S01]  /*2690*/  @P6 STG.E desc[UR14][R166.64+0x20], R169 ;  /* 0x000020a9a6006986 */ /* 0x0001e2000c10190e */
[----:B------:R-:W-:-:S06]  /*26a0*/  IADD3.X R95, R155, R16, R175, P4, !PT ;  /* 0x000000109b5f7210 */ /* 0x000fcc00027fe4af */
[----:B------:R-:W-:Y:S05]  /*26b0*/  @!P5 BRA `(.L_x_34) ;  /* 0x000000000004d947 */ /* 0x000fea0003800000 */
[----:B------:R0:W5:Y:S02]  /*26c0*/  LDG.E.LTC128B R19, desc[UR14][R178.64] ;  /* 0x0000000eb2137981 */ /* 0x000164000c1e1920 */
.L_x_34:
[----:B------:R-:W-:Y:S05]  /*26d0*/  BSYNC B1 ;  /* 0x0000000000017941 */ /* 0x000fea0003800000 */
.L_x_33:
[----:B0-----:R-:W-:-:S04]  /*26e0*/  IMAD.WIDE.U32 R178, R154, 0x7, R170 ;  /* 0x000000079ab27825 */ /* 0x001fc800078e00aa */
[----:B-----5:R-:W-:Y:S01]  /*26f0*/  FMUL R171, R19, R14 ;  /* 0x0000000e13ab7220 */ /* 0x020fe20000400000 */
[----:B------:R-:W-:Y:S01]  /*2700*/  ISETP.GT.AND P4, PT, R11, 0x11, P2 ;  /* 0x000000110b00780c */ /* 0x000fe20001784270 */
[----:B------:R-:W-:Y:S01]  /*2710*/  BSSY B1, `(.L_x_35) ;  /* 0x000000a000017945 */ /* 0x000fe20003800000 */
[----:B------:R-:W-:Y:S02]  /*2720*/  IMAD.X R93, R17, 0x1, R163, P1 ;  /* 0x00000001115d7824 */ /* 0x000fe400008e06a3 */
[----:B------:R-:W-:Y:S01]  /*2730*/  FFMA R181, R96, R15, R171 ;  /* 0x0000000f60b57223 */ /* 0x000fe200000000ab */
[-C--:B------:R-:W-:Y:S01]  /*2740*/  IMAD.WIDE.U32 R168, R9, R154.reuse, R94 ;  /* 0x0000009a09a87225 */ /* 0x080fe200078e005e */
[----:B------:R-:W-:-:S03]  /*2750*/  IADD3 R170, P6, R178, R154, RZ ;  /* 0x0000009ab2aa7210 */ /* 0x000fc60007fde0ff */
[----:B------:R0:W-:Y:S01]  /*2760*/  @P5 STG.E desc[UR14][R92.64], R181 ;  /* 0x000000b55c005986 */ /* 0x0001e2000c10190e */
[----:B------:R-:W-:-:S04]  /*2770*/  IADD3 R174, P1, R156, R168, RZ ;  /* 0x000000a89cae7210 */ /* 0x000fc80007f3e0ff */
[----:B------:R-:W-:Y:S01]  /*2780*/  IADD3.X R175, R157, R7, R169, P1, !PT ;  /* 0x000000079daf7210 */ /* 0x000fe20000ffe4a9 */
[----:B------:R-:W-:Y:S08]  /*2790*/  @!P4 BRA `(.L_x_36) ;  /* 0x000000000004c947 */ /* 0x000ff00003800000 */
[----:B------:R0:W5:Y:S02]  /*27a0*/  LDG.E.LTC128B R19, desc[UR14][R176.64] ;  /* 0x0000000eb0137981 */ /* 0x000164000c1e1920 */
.L_x_36:
[----:B------:R-:W-:Y:S05]  /*27b0*/  BSYNC B1 ;  /* 0x0000000000017941 */ /* 0x000fea0003800000 */
.L_x_35:
[----:B------:R-:W-:Y:S01]  /*27c0*/  IADD3.X R171, R155, R16, R179, P6, !PT ;  /* 0x000000109bab7210 */ /* 0x000fe200037fe4b3 */
[----:B-----5:R-:W-:Y:S01]  /*27d0*/  FMUL R96, R19, R14 ;  /* 0x0000000e13607220 */ /* 0x020fe20000400000 */
[----:B------:R-:W-:Y:S01]  /*27e0*/  IADD3 R168, P6, R18, R166, RZ ;  /* 0x000000a612a87210 */ /* 0x000fe20007fde0ff */
[----:B------:R-:W-:Y:S01]  /*27f0*/  IMAD.WIDE.U32 R174, R5, UR8, R174 ;  /* 0x0000000805ae7c25 */ /* 0x000fe2000f8e00ae */
[----:B------:R-:W-:-:S03]  /*2800*/  ISETP.GT.AND P1, PT, R11, 0x10, P0 ;  /* 0x000000100b00780c */ /* 0x000fc60000724270 */
[----:B------:R-:W-:Y:S01]  /*2810*/  FFMA R179, R97, R15, R96 ;  /* 0x0000000f61b37223 */ /* 0x000fe20000000060 */
[----:B------:R-:W-:Y:S01]  /*2820*/  BSSY B1, `(.L_x_37) ;  /* 0x000000a000017945 */ /* 0x000fe20003800000 */
[----:B------:R-:W-:Y:S01]  /*2830*/  IMAD.X R169, R17, 0x1, R167, P6 ;  /* 0x0000000111a97824 */ /* 0x000fe200030e06a7 */
[----:B------:R-:W-:Y:S01]  /*2840*/  LEA R96, P5, R174, UR10, 0x2 ;  /* 0x0000000aae607c11 */ /* 0x000fe2000f8a10ff */
[----:B0-----:R-:W-:-:S03]  /*2850*/  IMAD.WIDE.U32 R176, R9, R154, R170 ;  /* 0x0000009a09b07225 */ /* 0x001fc600078e00aa */
[----:B------:R0:W-:Y:S01]  /*2860*/  @P4 STG.E desc[UR14][R168.64], R179 ;  /* 0x000000b3a8004986 */ /* 0x0001e2000c10190e */
[----:B------:R-:W-:Y:S01]  /*2870*/  IMAD.IADD R97, R8, 0x1, R175 ;  /* 0x0000000108617824 */ /* 0x000fe200078e02af */
[----:B------:R-:W-:-:S04]  /*2880*/  IADD3 R178, P6, R156, R176, RZ ;  /* 0x000000b09cb27210 */ /* 0x000fc80007fde0ff */
[----:B------:R-:W-:Y:S01]  /*2890*/  LEA.HI.X R97, R174, UR11, R97, 0x2, P5 ;  /* 0x0000000bae617c11 */ /* 0x000fe2000a8f1461 */
[----:B------:R-:W-:Y:S08]  /*28a0*/  @!P1 BRA `(.L_x_38) ;  /* 0x0000000000049947 */ /* 0x000ff00003800000 */
[----:B------:R0:W5:Y:S02]  /*28b0*/  LDG.E.LTC128B R19, desc[UR14][R96.64+0x20] ;  /* 0x0000200e60137981 */ /* 0x000164000c1e1920 */
.L_x_38:
[----:B------:R-:W-:Y:S05]  /*28c0*/  BSYNC B1 ;  /* 0x0000000000017941 */ /* 0x000fea0003800000 */
.L_x_37:
[----:B-----5:R-:W-:Y:S01]  /*28d0*/  FMUL R175, R19, R14 ;  /* 0x0000000e13af7220 */ /* 0x020fe20000400000 */
[----:B0-----:R-:W-:Y:S01]  /*28e0*/  IADD3.X R179, R157, R7, R177, P6, !PT ;  /* 0x000000079db37210 */ /* 0x001fe200037fe4b1 */
[----:B------:R-:W-:Y:S01]  /*28f0*/  IMAD.WIDE.U32 R180, R154, 0x7, R172 ;  /* 0x000000079ab47825 */ /* 0x000fe200078e00ac */
[----:B------:R-:W-:Y:S03]  /*2900*/  BSSY B1, `(.L_x_39) ;  /* 0x000000e000017945 */ /* 0x000fe60003800000 */
[----:B------:R-:W-:Y:S01]  /*2910*/  FFMA R183, R98, R15, R175 ;  /* 0x0000000f62b77223 */ /* 0x000fe200000000af */
[----:B------:R-:W-:-:S04]  /*2920*/  IMAD.WIDE.U32 R176, R5, UR8, R178 ;  /* 0x0000000805b07c25 */ /* 0x000fc8000f8e00b2 */
[----:B------:R0:W-:Y:S01]  /*2930*/  @P1 STG.E desc[UR14][R92.64+0x20], R183 ;  /* 0x000020b75c001986 */ /* 0x0001e2000c10190e */
[----:B------:R-:W-:Y:S01]  /*2940*/  ISETP.GT.AND P1, PT, R11, 0x11, P0 ;  /* 0x000000110b00780c */ /* 0x000fe20000724270 */
[----:B------:R-:W-:Y:S01]  /*2950*/  IMAD.WIDE.U32 R178, R154, 0x7, R94 ;  /* 0x000000079ab27825 */ /* 0x000fe200078e005e */
[----:B------:R-:W-:-:S03]  /*2960*/  LEA R94, P4, R176, UR10, 0x2 ;  /* 0x0000000ab05e7c11 */ /* 0x000fc6000f8810ff */
[----:B------:R-:W-:Y:S01]  /*2970*/  IMAD.IADD R95, R8, 0x1, R177 ;  /* 0x00000001085f7824 */ /* 0x000fe200078e02b1 */
[----:B------:R-:W-:Y:S01]  /*2980*/  IADD3 R174, P6, R178, R154, RZ ;  /* 0x0000009ab2ae7210 */ /* 0x000fe20007fde0ff */
[----:B------:R-:W-:Y:S01]  /*2990*/  IMAD.IADD R184, R16, 0x1, R181 ;  /* 0x0000000110b87824 */ /* 0x000fe200078e02b5 */
[----:B------:R-:W-:Y:S02]  /*29a0*/  IADD3 R177, P5, R152, R180, RZ ;  /* 0x000000b498b17210 */ /* 0x000fe40007fbe0ff */
[----:B------:R-:W-:-:S03]  /*29b0*/  LEA.HI.X R95, R176, UR11, R95, 0x2, P4 ;  /* 0x0000000bb05f7c11 */ /* 0x000fc6000a0f145f */
[----:B0-----:R-:W-:Y:S08]  /*29c0*/  @!P1 BRA `(.L_x_40) ;  /* 0x0000000000049947 */ /* 0x001ff00003800000 */
[----:B------:R0:W5:Y:S02]  /*29d0*/  LDG.E.LTC128B R19, desc[UR14][R94.64+0x20] ;  /* 0x0000200e5e137981 */ /* 0x000164000c1e1920 */
.L_x_40:
[----:B------:R-:W-:Y:S05]  /*29e0*/  BSYNC B1 ;  /* 0x0000000000017941 */ /* 0x000fea0003800000 */
.L_x_39:
[----:B-----5:R-:W-:Y:S01]  /*29f0*/  FMUL R98, R19, R14 ;  /* 0x0000000e13627220 */ /* 0x020fe20000400000 */
[----:B------:R-:W-:Y:S01]  /*2a00*/  IADD3.X R175, R155, R16, R179, P6, !PT ;  /* 0x000000109baf7210 */ /* 0x000fe200037fe4b3 */
[----:B------:R-:W-:Y:S01]  /*2a10*/  IMAD.X R178, R184, 0x1, R23, P5 ;  /* 0x00000001b8b27824 */ /* 0x000fe200028e0617 */
[-C--:B------:R-:W-:Y:S01]  /*2a20*/  IADD3 R176, P4, R180, R154.reuse, RZ ;  /* 0x0000009ab4b07210 */ /* 0x080fe20007f9e0ff */
[----:B------:R-:W-:Y:S01]  /*2a30*/  FFMA R179, R99, R15, R98 ;  /* 0x0000000f63b37223 */ /* 0x000fe20000000062 */
[----:B------:R-:W-:Y:S01]  /*2a40*/  LEA R98, P5, R177, UR10, 0x2 ;  /* 0x0000000ab1627c11 */ /* 0x000fe2000f8a10ff */
[----:B------:R-:W-:Y:S01]  /*2a50*/  IMAD.WIDE.U32 R172, R9, R154, R174 ;  /* 0x0000009a09ac7225 */ /* 0x000fe200078e00ae */
[----:B------:R-:W-:Y:S02]  /*2a60*/  BSSY B1, `(.L_x_41) ;  /* 0x000000b000017945 */ /* 0x000fe40003800000 */
[----:B------:R0:W-:Y:S01]  /*2a70*/  @P1 STG.E desc[UR14][R168.64+0x20], R179 ;  /* 0x000020b3a8001986 */ /* 0x0001e2000c10190e */
[----:B------:R-:W-:Y:S01]  /*2a80*/  ISETP.GT.AND P1, PT, R11, 0x18, P2 ;  /* 0x000000180b00780c */ /* 0x000fe20001724270 */
[----:B------:R-:W-:Y:S01]  /*2a90*/  IMAD.WIDE.U32 R170, R154, 0x7, R170 ;  /* 0x000000079aaa7825 */ /* 0x000fe200078e00aa */
[----:B------:R-:W-:-:S02]  /*2aa0*/  IADD3 R180, P6, R156, R172, RZ ;  /* 0x000000ac9cb47210 */ /* 0x000fc40007fde0ff */
[----:B------:R-:W-:Y:S01]  /*2ab0*/  LEA.HI.X R99, R177, UR11, R178, 0x2, P5 ;  /* 0x0000000bb1637c11 */ /* 0x000fe2000a8f14b2 */
[----:B------:R-:W-:Y:S01]  /*2ac0*/  IMAD.X R177, R184, 0x1, R155, P4 ;  /* 0x00000001b8b17824 */ /* 0x000fe200020e069b */
[----:B------:R-:W-:Y:S02]  /*2ad0*/  IADD3 R182, P5, R176, R152, RZ ;  /* 0x00000098b0b67210 */ /* 0x000fe40007fbe0ff */
[----:B------:R-:W-:-:S05]  /*2ae0*/  IADD3.X R181, R157, R7, R173, P6, !PT ;  /* 0x000000079db57210 */ /* 0x000fca00037fe4ad */
[----:B0-----:R-:W-:Y:S06]  /*2af0*/  @!P1 BRA `(.L_x_42) ;  /* 0x0000000000049947 */ /* 0x001fec0003800000 */
[----:B------:R0:W5:Y:S02]  /*2b00*/  LDG.E.LTC128B R19, desc[UR14][R98.64] ;  /* 0x0000000e62137981 */ /* 0x000164000c1e1920 */
.L_x_42:
[----:B------:R-:W-:Y:S05]  /*2b10*/  BSYNC B1 ;  /* 0x0000000000017941 */ /* 0x000fea0003800000 */
.L_x_41:
[----:B------:R-:W-:Y:S01]  /*2b20*/  IMAD.X R183, R177, 0x1, R23, P5 ;  /* 0x00000001b1b77824 */ /* 0x000fe200028e0617 */
[----:B------:R-:W-:Y:S01]  /*2b30*/  IADD3 R178, P4, R170, R154, RZ ;  /* 0x0000009aaab27210 */ /* 0x000fe20007f9e0ff */
[----:B0----5:R-:W-:Y:S01]  /*2b40*/  FMUL R99, R19, R14 ;  /* 0x0000000e13637220 */ /* 0x021fe20000400000 */
[----:B------:R-:W-:Y:S01]  /*2b50*/  IADD3 R172, P5, R18, R92, RZ ;  /* 0x0000005c12ac7210 */ /* 0x000fe20007fbe0ff */
[----:B------:R-:W-:Y:S01]  /*2b60*/  BSSY B1, `(.L_x_43) ;  /* 0x000000d000017945 */ /* 0x000fe20003800000 */
[----:B------:R-:W-:Y:S01]  /*2b70*/  IADD3.X R179, R155, R16, R171, P4, !PT ;  /* 0x000000109bb37210 */ /* 0x000fe200027fe4ab */
[----:B------:R-:W-:Y:S01]  /*2b80*/  FFMA R171, R100, R15, R99 ;  /* 0x0000000f64ab7223 */ /* 0x000fe20000000063 */
[----:B------:R-:W-:Y:S01]  /*2b90*/  ISETP.GT.AND P4, PT, R11, 0x19, P2 ;  /* 0x000000190b00780c */ /* 0x000fe20001784270 */
[----:B------:R-:W-:Y:S01]  /*2ba0*/  IMAD.X R173, R17, 0x1, R93, P5 ;  /* 0x0000000111ad7824 */ /* 0x000fe200028e065d */
[----:B------:R-:W-:Y:S01]  /*2bb0*/  LEA R98, P6, R182, UR10, 0x2 ;  /* 0x0000000ab6627c11 */ /* 0x000fe2000f8c10ff */
[----:B------:R-:W-:Y:S01]  /*2bc0*/  IMAD.WIDE.U32 R180, R5, UR8, R180 ;  /* 0x0000000805b47c25 */ /* 0x000fe2000f8e00b4 */
[----:B------:R-:W-:-:S02]  /*2bd0*/  IADD3 R170, P5, R18, R168, RZ ;  /* 0x000000a812aa7210 */ /* 0x000fc40007fbe0ff */
[----:B------:R0:W-:Y:S01]  /*2be0*/  @P1 STG.E desc[UR14][R172.64], R171 ;  /* 0x000000abac001986 */ /* 0x0001e2000c10190e */
[----:B------:R-:W-:Y:S01]  /*2bf0*/  LEA.HI.X R99, R182, UR11, R183, 0x2, P6 ;  /* 0x0000000bb6637c11 */ /* 0x000fe2000b0f14b7 */
[----:B------:R-:W-:-:S05]  /*2c00*/  IMAD.WIDE.U32 R182, R9, R154, R178 ;  /* 0x0000009a09b67225 */ /* 0x000fca00078e00b2 */
[----:B------:R-:W-:Y:S05]  /*2c10*/  @!P4 BRA `(.L_x_44) ;  /* 0x000000000004c947 */ /* 0x000fea0003800000 */
[----:B------:R0:W5:Y:S02]  /*2c20*/  LDG.E.LTC128B R19, desc[UR14][R98.64] ;  /* 0x0000000e62137981 */ /* 0x000164000c1e1920 */
.L_x_44:
[----:B------:R-:W-:Y:S05]  /*2c30*/  BSYNC B1 ;  /* 0x0000000000017941 */ /* 0x000fea0003800000 */
.L_x_43:
[----:B-----5:R-:W-:Y:S01]  /*2c40*/  FMUL R184, R19, R14 ;  /* 0x0000000e13b87220 */ /* 0x020fe20000400000 */
[----:B0-----:R-:W-:Y:S01]  /*2c50*/  IMAD.X R171, R17, 0x1, R169, P5 ;  /* 0x0000000111ab7824 */ /* 0x001fe200028e06a9 */
[----:B------:R-:W-:Y:S01]  /*2c60*/  IADD3 R100, P1, R156, R182, RZ ;  /* 0x000000b69c647210 */ /* 0x000fe20007f3e0ff */
[----:B------:R-:W-:Y:S02]  /*2c70*/  IMAD.IADD R99, R8, 0x1, R181 ;  /* 0x0000000108637824 */ /* 0x000fe400078e02b5 */
[----:B------:R-:W-:Y:S01]  /*2c80*/  FFMA R185, R101, R15, R184 ;  /* 0x0000000f65b97223 */ /* 0x000fe200000000b8 */
[----:B------:R-:W-:Y:S01]  /*2c90*/  LEA R98, P5, R180, UR10, 0x2 ;  /* 0x0000000ab4627c11 */ /* 0x000fe2000f8a10ff */
[----:B------:R-:W-:Y:S01]  /*2ca0*/  BSSY B1, `(.L_x_45) ;  /* 0x0000008000017945 */ /* 0x000fe20003800000 */
[----:B------:R-:W-:Y:S02]  /*2cb0*/  IADD3.X R101, R157, R7, R183, P1, !PT ;  /* 0x000000079d657210 */ /* 0x000fe40000ffe4b7 */
[----:B------:R0:W-:Y:S01]  /*2cc0*/  @P4 STG.E desc[UR14][R170.64], R185 ;  /* 0x000000b9aa004986 */ /* 0x0001e2000c10190e */
[----:B------:R-:W-:-:S02]  /*2cd0*/  ISETP.GT.AND P1, PT, R11, 0x18, P0 ;  /* 0x000000180b00780c */ /* 0x000fc40000724270 */
[----:B------:R-:W-:Y:S01]  /*2ce0*/  LEA.HI.X R99, R180, UR11, R99, 0x2, P5 ;  /* 0x0000000bb4637c11 */ /* 0x000fe2000a8f1463 */
[----:B------:R-:W-:-:S10]  /*2cf0*/  IMAD.WIDE.U32 R180, R5, UR8, R100 ;  /* 0x0000000805b47c25 */ /* 0x000fd4000f8e0064 */
[----:B0-----:R-:W-:Y:S05]  /*2d00*/  @!P1 BRA `(.L_x_46) ;  /* 0x0000000000049947 */ /* 0x001fea0003800000 */
[----:B------:R0:W5:Y:S02]  /*2d10*/  LDG.E.LTC128B R19, desc[UR14][R98.64+0x20] ;  /* 0x0000200e62137981 */ /* 0x000164000c1e1920 */
.L_x_46:
[----:B------:R-:W-:Y:S05]  /*2d20*/  BSYNC B1 ;  /* 0x0000000000017941 */ /* 0x000fea0003800000 */
.L_x_45:
[----:B-----5:R-:W-:Y:S01]  /*2d30*/  FMUL R101, R19, R14 ;  /* 0x0000000e13657220 */ /* 0x020fe20000400000 */
[----:B------:R-:W-:Y:S01]  /*2d40*/  ISETP.GT.AND P5, PT, R11, 0x19, P0 ;  /* 0x000000190b00780c */ /* 0x000fe200007a4270 */
[----:B------:R-:W-:Y:S01]  /*2d50*/  IMAD.WIDE.U32 R176, R154, 0x7, R176 ;  /* 0x000000079ab07825 */ /* 0x000fe200078e00b0 */
[----:B------:R-:W-:-:S03]  /*2d60*/  LEA R100, P6, R180, UR10, 0x2 ;  /* 0x0000000ab4647c11 */ /* 0x000fc6000f8c10ff */
[----:B------:R-:W-:Y:S01]  /*2d70*/  FFMA R185, R102, R15, R101 ;  /* 0x0000000f66b97223 */ /* 0x000fe20000000065 */
[----:B------:R-:W-:Y:S01]  /*2d80*/  BSSY B1, `(.L_x_47) ;  /* 0x0000008000017945 */ /* 0x000fe20003800000 */
[----:B------:R-:W-:Y:S01]  /*2d90*/  IMAD.IADD R183, R8, 0x1, R181 ;  /* 0x0000000108b77824 */ /* 0x000fe200078e02b5 */
[----:B------:R-:W-:Y:S01]  /*2da0*/  IADD3 R181, P4, R152, R176, RZ ;  /* 0x000000b098b57210 */ /* 0x000fe20007f9e0ff */
[----:B------:R-:W-:Y:S01]  /*2db0*/  IMAD.IADD R184, R16, 0x1, R177 ;  /* 0x0000000110b87824 */ /* 0x000fe200078e02b1 */
[----:B------:R0:W-:Y:S02]  /*2dc0*/  @P1 STG.E desc[UR14][R172.64+0x20], R185 ;  /* 0x000020b9ac001986 */ /* 0x0001e4000c10190e */
[----:B------:R-:W-:Y:S01]  /*2dd0*/  LEA.HI.X R101, R180, UR11, R183, 0x2, P6 ;  /* 0x0000000bb4657c11 */ /* 0x000fe2000b0f14b7 */
[----:B------:R-:W-:Y:S08]  /*2de0*/  @!P5 BRA `(.L_x_48) ;  /* 0x000000000004d947 */ /* 0x000ff00003800000 */
[----:B------:R0:W5:Y:S02]  /*2df0*/  LDG.E.LTC128B R19, desc[UR14][R100.64+0x20] ;  /* 0x0000200e64137981 */ /* 0x000164000c1e1920 */
.L_x_48:
[----:B------:R-:W-:Y:S05]  /*2e00*/  BSYNC B1 ;  /* 0x0000000000017941 */ /* 0x000fea0003800000 */
.L_x_47:
[----:B-----5:R-:W-:Y:S01]  /*2e10*/  FMUL R102, R19, R14 ;  /* 0x0000000e13667220 */ /* 0x020fe20000400000 */
[----:B------:R-:W-:Y:S01]  /*2e20*/  ISETP.GT.AND P1, PT, R11, 0x20, P2 ;  /* 0x000000200b00780c */ /* 0x000fe20001724270 */
[----:B------:R-:W-:Y:S01]  /*2e30*/  IMAD.X R180, R184, 0x1, R23, P4 ;  /* 0x00000001b8b47824 */ /* 0x000fe200020e0617 */
[----:B------:R-:W-:Y:S01]  /*2e40*/  BSSY B1, `(.L_x_49) ;  /* 0x0000009000017945 */ /* 0x000fe20003800000 */
[----:B------:R-:W-:Y:S01]  /*2e50*/  FFMA R183, R103, R15, R102 ;  /* 0x0000000f67b77223 */ /* 0x000fe20000000066 */
[----:B------:R-:W-:Y:S01]  /*2e60*/  LEA R102, P4, R181, UR10, 0x2 ;  /* 0x0000000ab5667c11 */ /* 0x000fe2000f8810ff */
[----:B------:R-:W-:-:S03]  /*2e70*/  IMAD.WIDE.U32 R174, R154, 0x7, R174 ;  /* 0x000000079aae7825 */ /* 0x000fc600078e00ae */
[----:B------:R0:W-:Y:S01]  /*2e80*/  @P5 STG.E desc[UR14][R170.64+0x20], R183 ;  /* 0x000020b7aa005986 */ /* 0x0001e2000c10190e */
[----:B------:R-:W-:Y:S01]  /*2e90*/  LEA.HI.X R103, R181, UR11, R180, 0x2, P4 ;  /* 0x0000000bb5677c11 */ /* 0x000fe2000a0f14b4 */
[----:B------:R-:W-:-:S03]  /*2ea0*/  IMAD.WIDE.U32 R178, R154, 0x7, R178 ;  /* 0x000000079ab27825 */ /* 0x000fc600078e00b2 */
[----:B------:R-:W-:Y:S05]  /*2eb0*/  @!P1 BRA `(.L_x_50) ;  /* 0x0000000000049947 */ /* 0x000fea0003800000 */
[----:B------:R0:W5:Y:S02]  /*2ec0*/  LDG.E.LTC128B R19, desc[UR14][R102.64] ;  /* 0x0000000e66137981 */ /* 0x000164000c1e1920 */
.L_x_50:
[----:B------:R-:W-:Y:S05]  /*2ed0*/  BSYNC B1 ;  /* 0x0000000000017941 */ /* 0x000fea0003800000 */
.L_x_49:
[----:B0-----:R-:W-:Y:S01]  /*2ee0*/  IADD3 R102, P4, R18, R172, RZ ;  /* 0x000000ac12667210 */ /* 0x001fe20007f9e0ff */
[----:B-----5:R-:W-:Y:S01]  /*2ef0*/  FMUL R177, R19, R14 ;  /* 0x0000000e13b17220 */ /* 0x020fe20000400000 */
[-C--:B------:R-:W-:Y:S01]  /*2f00*/  IADD3 R180, P5, R174, R154.reuse, RZ ;  /* 0x0000009aaeb47210 */ /* 0x080fe20007fbe0ff */
[----:B------:R-:W-:Y:S01]  /*2f10*/  BSSY B1, `(.L_x_51) ;  /* 0x0000014000017945 */ /* 0x000fe20003800000 */
[----:B------:R-:W-:Y:S01]  /*2f20*/  IADD3 R178, P6, R178, R154, RZ ;  /* 0x0000009ab2b27210 */ /* 0x000fe20007fde0ff */
[----:B------:R-:W-:Y:S01]  /*2f30*/  IMAD.X R103, R17, 0x1, R173, P4 ;  /* 0x0000000111677824 */ /* 0x000fe200020e06ad */
[----:B------:R-:W-:Y:S01]  /*2f40*/  IADD3.X R181, R155, R16, R175, P5, !PT ;  /* 0x000000109bb57210 */ /* 0x000fe20002ffe4af */
[----:B------:R-:W-:Y:S01]  /*2f50*/  FFMA R191, R104, R15, R177 ;  /* 0x0000000f68bf7223 */ /* 0x000fe200000000b1 */
[----:B------:R-:W-:Y:S02]  /*2f60*/  ISETP.GT.AND P5, PT, R11, 0x21, P2 ;  /* 0x000000210b00780c */ /* 0x000fe400017a4270 */
[-C--:B------:R-:W-:Y:S01]  /*2f70*/  IADD3 R182, P4, R176, R154.reuse, RZ ;  /* 0x0000009ab0b67210 */ /* 0x080fe20007f9e0ff */
[----:B------:R-:W-:Y:S01]  /*2f80*/  IMAD.WIDE.U32 R176, R9, R154, R180 ;  /* 0x0000009a09b07225 */ /* 0x000fe200078e00b4 */
[----:B------:R-:W-:Y:S01]  /*2f90*/  IADD3.X R179, R155, R16, R179, P6, !PT ;  /* 0x000000109bb37210 */ /* 0x000fe200037fe4b3 */
[----:B------:R0:W-:Y:S01]  /*2fa0*/  @P1 STG.E desc[UR14][R102.64], R191 ;  /* 0x000000bf66001986 */ /* 0x0001e2000c10190e */
[----:B------:R-:W-:Y:S01]  /*2fb0*/  IADD3 R104, P6, R182, R152, RZ ;  /* 0x00000098b6687210 */ /* 0x000fe20007fde0ff */
[----:B------:R-:W-:Y:S01]  /*2fc0*/  IMAD.X R183, R184, 0x1, R155, P4 ;  /* 0x00000001b8b77824 */ /* 0x000fe200020e069b */
[----:B------:R-:W-:Y:S01]  /*2fd0*/  IADD3 R184, P1, R156, R176, RZ ;  /* 0x000000b09cb87210 */ /* 0x000fe20007f3e0ff */
[----:B------:R-:W-:-:S04]  /*2fe0*/  IMAD.WIDE.U32 R186, R9, R154, R178 ;  /* 0x0000009a09ba7225 */ /* 0x000fc800078e00b2 */
[----:B------:R-:W-:Y:S01]  /*2ff0*/  IMAD.X R175, R183, 0x1, R23, P6 ;  /* 0x00000001b7af7824 */ /* 0x000fe200030e0617 */
[----:B------:R-:W-:Y:S02]  /*3000*/  LEA R174, P6, R104, UR10, 0x2 ;  /* 0x0000000a68ae7c11 */ /* 0x000fe4000f8c10ff */
[----:B------:R-:W-:Y:S02]  /*3010*/  IADD3 R188, P4, R156, R186, RZ ;  /* 0x000000ba9cbc7210 */ /* 0x000fe40007f9e0ff */
[----:B------:R-:W-:Y:S01]  /*3020*/  LEA.HI.X R175, R104, UR11, R175, 0x2, P6 ;  /* 0x0000000b68af7c11 */ /* 0x000fe2000b0f14af */
[----:B0-----:R-:W-:Y:S10]  /*3030*/  @!P5 BRA `(.L_x_52) ;  /* 0x000000000004d947 */ /* 0x001ff40003800000 */
[----:B------:R0:W5:Y:S02]  /*3040*/  LDG.E.LTC128B R19, desc[UR14][R174.64] ;  /* 0x0000000eae137981 */ /* 0x000164000c1e1920 */
.L_x_52:
[----:B------:R-:W-:Y:S05]  /*3050*/  BSYNC B1 ;  /* 0x0000000000017941 */ /* 0x000fea0003800000 */
.L_x_51:
[-C--:B------:R-:W-:Y:S01]  /*3060*/  IADD3.X R189, R157, R7.reuse, R187, P4, !PT ;  /* 0x000000079dbd7210 */ /* 0x080fe200027fe4bb */
[----:B-----5:R-:W-:Y:S01]  /*3070*/  FMUL R104, R19, R14 ;  /* 0x0000000e13687220 */ /* 0x020fe20000400000 */
[----:B------:R-:W-:Y:S01]  /*3080*/  IADD3 R176, P4, R18, R170, RZ ;  /* 0x000000aa12b07210 */ /* 0x000fe20007f9e0ff */
[----:B------:R-:W-:Y:S01]  /*3090*/  IMAD.WIDE.U32 R182, R154, 0x7, R182 ;  /* 0x000000079ab67825 */ /* 0x000fe200078e00b6 */
[----:B------:R-:W-:-:S03]  /*30a0*/  IADD3.X R185, R157, R7, R177, P1, !PT ;  /* 0x000000079db97210 */ /* 0x000fc60000ffe4b1 */
[----:B------:R-:W-:Y:S01]  /*30b0*/  FFMA R191, R105, R15, R104 ;  /* 0x0000000f69bf7223 */ /* 0x000fe20000000068 */
[----:B------:R-:W-:Y:S01]  /*30c0*/  ISETP.GT.AND P1, PT, R11, 0x20, P0 ;  /* 0x000000200b00780c */ /* 0x000fe20000724270 */
[----:B------:R-:W-:Y:S01]  /*30d0*/  IMAD.X R177, R17, 0x1, R171, P4 ;  /* 0x0000000111b17824 */ /* 0x000fe200020e06ab */
[----:B------:R-:W-:Y:S01]  /*30e0*/  BSSY B1, `(.L_x_53) ;  /* 0x000000c000017945 */ /* 0x000fe20003800000 */
[----:B------:R-:W-:-:S03]  /*30f0*/  IMAD.WIDE.U32 R184, R5, UR8, R184 ;  /* 0x0000000805b87c25 */ /* 0x000fc6000f8e00b8 */
[----:B------:R1:W-:Y:S01]  /*3100*/  @P5 STG.E desc[UR14][R176.64], R191 ;  /* 0x000000bfb0005986 */ /* 0x0003e2000c10190e */
[----:B------:R-:W-:Y:S01]  /*3110*/  IMAD.WIDE.U32 R186, R5, UR8, R188 ;  /* 0x0000000805ba7c25 */ /* 0x000fe2000f8e00bc */
[----:B0-----:R-:W-:-:S03]  /*3120*/  LEA R174, P6, R184, UR10, 0x2 ;  /* 0x0000000ab8ae7c11 */ /* 0x001fc6000f8c10ff */
[----:B------:R-:W-:Y:S01]  /*3130*/  IMAD.IADD R105, R8, 0x1, R185 ;  /* 0x0000000108697824 */ /* 0x000fe200078e02b9 */
[----:B------:R-:W-:Y:S01]  /*3140*/  LEA R104, P4, R186, UR10, 0x2 ;  /* 0x0000000aba687c11 */ /* 0x000fe2000f8810ff */
[----:B------:R-:W-:Y:S02]  /*3150*/  IMAD.IADD R189, R8, 0x1, R187 ;  /* 0x0000000108bd7824 */ /* 0x000fe400078e02bb */
[----:B------:R-:W-:Y:S01]  /*3160*/  IMAD.IADD R188, R16, 0x1, R183 ;  /* 0x0000000110bc7824 */ /* 0x000fe200078e02b7 */
[----:B------:R-:W-:Y:S01]  /*3170*/  LEA.HI.X R175, R184, UR11, R105, 0x2, P6 ;  /* 0x0000000bb8af7c11 */ /* 0x000fe2000b0f1469 */
[----:B------:R-:W-:Y:S08]  /*3180*/  @!P1 BRA `(.L_x_54) ;  /* 0x0000000000049947 */ /* 0x000ff00003800000 */
[----:B------:R0:W5:Y:S02]  /*3190*/  LDG.E.LTC128B R19, desc[UR14][R174.64+0x20] ;  /* 0x0000200eae137981 */ /* 0x000164000c1e1920 */
.L_x_54:
[----:B------:R-:W-:Y:S05]  /*31a0*/  BSYNC B1 ;  /* 0x0000000000017941 */ /* 0x000fea0003800000 */
.L_x_53:
        /* <DEDUP_REMOVED lines=8> */
[----:B------:R-:W-:Y:S01]  /*3230*/  IMAD.X R106, R188, 0x1, R23, P6 ;  /* 0x00000001bc6a7824 */ /* 0x000fe200030e0617 */
[----:B------:R-:W-:-:S04]  /*3240*/  LEA R184, P6, R185, UR10, 0x2 ;  /* 0x0000000ab9b87c11 */ /* 0x000fc8000f8c10ff */
[----:B------:R-:W-:Y:S01]  /*3250*/  LEA.HI.X R185, R185, UR11, R106, 0x2, P6 ;  /* 0x0000000bb9b97c11 */ /* 0x000fe2000b0f146a */
[----:B------:R-:W-:Y:S08]  /*3260*/  @!P4 BRA `(.L_x_56) ;  /* 0x000000000004c947 */ /* 0x000ff00003800000 */
[----:B------:R0:W5:Y:S02]  /*3270*/  LDG.E.LTC128B R19, desc[UR14][R104.64+0x20] ;  /* 0x0000200e68137981 */ /* 0x000164000c1e1920 */
.L_x_56:
[----:B------:R-:W-:Y:S05]  /*3280*/  BSYNC B1 ;  /* 0x0000000000017941 */ /* 0x000fea0003800000 */
.L_x_55:
[----:B-----5:R-:W-:Y:S01]  /*3290*/  FMUL R106, R19, R14 ;  /* 0x0000000e136a7220 */ /* 0x020fe20000400000 */
[----:B------:R-:W-:Y:S01]  /*32a0*/  IMAD.X R183, R188, 0x1, R155, P5 ;  /* 0x00000001bcb77824 */ /* 0x000fe200028e069b */
[----:B------:R-:W-:Y:S01]  /*32b0*/  ISETP.GT.AND P5, PT, R11, 0x28, P2 ;  /* 0x000000280b00780c */ /* 0x000fe200017a4270 */
[----:B------:R-:W-:-:S04]  /*32c0*/  IMAD.WIDE.U32 R180, R154, 0x7, R180 ;  /* 0x000000079ab47825 */ /* 0x000fc800078e00b4 */
[----:B------:R-:W-:Y:S01]  /*32d0*/  FFMA R189, R107, R15, R106 ;  /* 0x0000000f6bbd7223 */ /* 0x000fe2000000006a */
[----:B------:R-:W-:Y:S01]  /*32e0*/  IADD3 R188, P6, R182, R152, RZ ;  /* 0x00000098b6bc7210 */ /* 0x000fe20007fde0ff */
[----:B------:R-:W-:Y:S01]  /*32f0*/  BSSY B1, `(.L_x_57) ;  /* 0x0000009000017945 */ /* 0x000fe20003800000 */
[----:B------:R-:W-:Y:S02]  /*3300*/  IADD3 R186, P1, R180, R154, RZ ;  /* 0x0000009ab4ba7210 */ /* 0x000fe40007f3e0ff */
[----:B------:R1:W-:Y:S01]  /*3310*/  @P4 STG.E desc[UR14][R176.64+0x20], R189 ;  /* 0x000020bdb0004986 */ /* 0x0003e2000c10190e */
[----:B------:R-:W-:Y:S01]  /*3320*/  IMAD.X R107, R183, 0x1, R23, P6 ;  /* 0x00000001b76b7824 */ /* 0x000fe200030e0617 */
[C---:B------:R-:W-:Y:S02]  /*3330*/  LEA R180, P6, R188.reuse, UR10, 0x2 ;  /* 0x0000000abcb47c11 */ /* 0x040fe4000f8c10ff */
[----:B0-----:R-:W-:Y:S02]  /*3340*/  IADD3.X R187, R155, R16, R181, P1, !PT ;  /* 0x000000109bbb7210 */ /* 0x001fe40000ffe4b5 */
[----:B------:R-:W-:Y:S01]  /*3350*/  LEA.HI.X R181, R188, UR11, R107, 0x2, P6 ;  /* 0x0000000bbcb57c11 */ /* 0x000fe2000b0f146b */
[----:B------:R-:W-:Y:S08]  /*3360*/  @!P5 BRA `(.L_x_58) ;  /* 0x000000000004d947 */ /* 0x000ff00003800000 */
[----:B------:R0:W5:Y:S02]  /*3370*/  LDG.E.LTC128B R19, desc[UR14][R184.64] ;  /* 0x0000000eb8137981 */ /* 0x000164000c1e1920 */
.L_x_58:
[----:B------:R-:W-:Y:S05]  /*3380*/  BSYNC B1 ;  /* 0x0000000000017941 */ /* 0x000fea0003800000 */
.L_x_57:
[----:B------:R-:W-:Y:S01]  /*3390*/  IADD3 R106, P4, R18, R102, RZ ;  /* 0x00000066126a7210 */ /* 0x000fe20007f9e0ff */
[----:B0----5:R-:W-:Y:S01]  /*33a0*/  FMUL R185, R19, R14 ;  /* 0x0000000e13b97220 */ /* 0x021fe20000400000 */
[----:B------:R-:W-:Y:S01]  /*33b0*/  ISETP.GT.AND P1, PT, R11, 0x29, P2 ;  /* 0x000000290b00780c */ /* 0x000fe20001724270 */
[----:B-1----:R-:W-:Y:S01]  /*33c0*/  IMAD.WIDE.U32 R190, R154, 0x7, R178 ;  /* 0x000000079abe7825 */ /* 0x002fe200078e00b2 */
[----:B------:R-:W-:Y:S03]  /*33d0*/  BSSY B1, `(.L_x_59) ;  /* 0x000000a000017945 */ /* 0x000fe60003800000 */
[----:B------:R-:W-:Y:S01]  /*33e0*/  FFMA R193, R108, R15, R185 ;  /* 0x0000000f6cc17223 */ /* 0x000fe200000000b9 */
[----:B------:R-:W-:Y:S01]  /*33f0*/  IMAD.X R107, R17, 0x1, R103, P4 ;  /* 0x00000001116b7824 */ /* 0x000fe200020e0667 */
[-C--:B------:R-:W-:Y:S01]  /*3400*/  IADD3 R184, P6, R190, R154.reuse, RZ ;  /* 0x0000009abeb87210 */ /* 0x080fe20007fde0ff */
[----:B------:R-:W-:-:S03]  /*3410*/  IMAD.WIDE.U32 R178, R9, R154, R186 ;  /* 0x0000009a09b27225 */ /* 0x000fc600078e00ba */
[----:B------:R0:W-:Y:S01]  /*3420*/  @P5 STG.E desc[UR14][R106.64], R193 ;  /* 0x000000c16a005986 */ /* 0x0001e2000c10190e */
[----:B------:R-:W-:-:S04]  /*3430*/  IADD3 R188, P4, R156, R178, RZ ;  /* 0x000000b29cbc7210 */ /* 0x000fc80007f9e0ff */
[----:B------:R-:W-:Y:S01]  /*3440*/  IADD3.X R189, R157, R7, R179, P4, !PT ;  /* 0x000000079dbd7210 */ /* 0x000fe200027fe4b3 */
[----:B------:R-:W-:Y:S08]  /*3450*/  @!P1 BRA `(.L_x_60) ;  /* 0x0000000000049947 */ /* 0x000ff00003800000 */
[----:B------:R1:W5:Y:S02]  /*3460*/  LDG.E.LTC128B R19, desc[UR14][R180.64] ;  /* 0x0000000eb4137981 */ /* 0x000364000c1e1920 */
.L_x_60:
[----:B------:R-:W-:Y:S05]  /*3470*/  BSYNC B1 ;  /* 0x0000000000017941 */ /* 0x000fea0003800000 */
.L_x_59:
[----:B------:R-:W-:Y:S01]  /*3480*/  IADD3.X R185, R155, R16, R191, P6, !PT ;  /* 0x000000109bb97210 */ /* 0x000fe200037fe4bf */
[----:B-----5:R-:W-:Y:S01]  /*3490*/  FMUL R108, R19, R14 ;  /* 0x0000000e136c7220 */ /* 0x020fe20000400000 */
[----:B-1----:R-:W-:Y:S01]  /*34a0*/  IADD3 R180, P6, R18, R176, RZ ;  /* 0x000000b012b47210 */ /* 0x002fe20007fde0ff */
[----:B------:R-:W-:Y:S01]  /*34b0*/  IMAD.WIDE.U32 R188, R5, UR8, R188 ;  /* 0x0000000805bc7c25 */ /* 0x000fe2000f8e00bc */
[----:B------:R-:W-:-:S03]  /*34c0*/  ISETP.GT.AND P4, PT, R11, 0x28, P0 ;  /* 0x000000280b00780c */ /* 0x000fc60000784270 */
[----:B------:R-:W-:Y:S01]  /*34d0*/  FFMA R191, R109, R15, R108 ;  /* 0x0000000f6dbf7223 */ /* 0x000fe2000000006c */
[----:B------:R-:W-:Y:S01]  /*34e0*/  BSSY B1, `(.L_x_61) ;  /* 0x000000a000017945 */ /* 0x000fe20003800000 */
[----:B------:R-:W-:Y:S01]  /*34f0*/  IMAD.X R181, R17, 0x1, R177, P6 ;  /* 0x0000000111b57824 */ /* 0x000fe200030e06b1 */
[----:B------:R-:W-:Y:S01]  /*3500*/  LEA R178, P5, R188, UR10, 0x2 ;  /* 0x0000000abcb27c11 */ /* 0x000fe2000f8a10ff */
[----:B------:R-:W-:-:S03]  /*3510*/  IMAD.WIDE.U32 R108, R9, R154, R184 ;  /* 0x0000009a096c7225 */ /* 0x000fc600078e00b8 */
[----:B------:R1:W-:Y:S01]  /*3520*/  @P1 STG.E desc[UR14][R180.64], R191 ;  /* 0x000000bfb4001986 */ /* 0x0003e2000c10190e */
[----:B------:R-:W-:Y:S01]  /*3530*/  IMAD.IADD R179, R8, 0x1, R189 ;  /* 0x0000000108b37824 */ /* 0x000fe200078e02bd */
[----:B------:R-:W-:-:S04]  /*3540*/  IADD3 R190, P6, R156, R108, RZ ;  /* 0x0000006c9cbe7210 */ /* 0x000fc80007fde0ff */
[----:B------:R-:W-:Y:S01]  /*3550*/  LEA.HI.X R179, R188, UR11, R179, 0x2, P5 ;  /* 0x0000000bbcb37c11 */ /* 0x000fe2000a8f14b3 */
[----:B------:R-:W-:Y:S08]  /*3560*/  @!P4 BRA `(.L_x_62) ;  /* 0x000000000004c947 */ /* 0x000ff00003800000 */
[----:B------:R0:W5:Y:S02]  /*3570*/  LDG.E.LTC128B R19, desc[UR14][R178.64+0x20] ;  /* 0x0000200eb2137981 */ /* 0x000164000c1e1920 */
.L_x_62:
[----:B------:R-:W-:Y:S05]  /*3580*/  BSYNC B1 ;  /* 0x0000000000017941 */ /* 0x000fea0003800000 */
.L_x_61:
[----:B------:R-:W-:Y:S01]  /*3590*/  ISETP.GT.AND P1, PT, R11, 0x29, P0 ;  /* 0x000000290b00780c */ /* 0x000fe20000724270 */
[----:B-----5:R-:W-:Y:S01]  /*35a0*/  FMUL R189, R19, R14 ;  /* 0x0000000e13bd7220 */ /* 0x020fe20000400000 */
[----:B-1----:R-:W-:Y:S01]  /*35b0*/  IADD3.X R191, R157, R7, R109, P6, !PT ;  /* 0x000000079dbf7210 */ /* 0x002fe200037fe46d */
[----:B0-----:R-:W-:Y:S01]  /*35c0*/  IMAD.WIDE.U32 R192, R154, 0x7, R182 ;  /* 0x000000079ac07825 */ /* 0x001fe200078e00b6 */
[----:B------:R-:W-:Y:S03]  /*35d0*/  BSSY B1, `(.L_x_63) ;  /* 0x000000d000017945 */ /* 0x000fe60003800000 */
[----:B------:R-:W-:Y:S01]  /*35e0*/  FFMA R195, R110, R15, R189 ;  /* 0x0000000f6ec37223 */ /* 0x000fe200000000bd */
[----:B------:R-:W-:Y:S01]  /*35f0*/  IMAD.WIDE.U32 R188, R5, UR8, R190 ;  /* 0x0000000805bc7c25 */ /* 0x000fe2000f8e00be */
[----:B------:R-:W-:-:S03]  /*3600*/  IADD3 R183, P5, R152, R192, RZ ;  /* 0x000000c098b77210 */ /* 0x000fc60007fbe0ff */
[----:B------:R0:W-:Y:S01]  /*3610*/  @P4 STG.E desc[UR14][R106.64+0x20], R195 ;  /* 0x000020c36a004986 */ /* 0x0001e2000c10190e */
[----:B------:R-:W-:Y:S01]  /*3620*/  IMAD.WIDE.U32 R190, R154, 0x7, R186 ;  /* 0x000000079abe7825 */ /* 0x000fe200078e00ba */
[----:B------:R-:W-:-:S03]  /*3630*/  LEA R108, P4, R188, UR10, 0x2 ;  /* 0x0000000abc6c7c11 */ /* 0x000fc6000f8810ff */
[----:B------:R-:W-:Y:S01]  /*3640*/  IMAD.IADD R109, R8, 0x1, R189 ;  /* 0x00000001086d7824 */ /* 0x000fe200078e02bd */
[----:B------:R-:W-:Y:S01]  /*3650*/  IADD3 R186, P6, R190, R154, RZ ;  /* 0x0000009abeba7210 */ /* 0x000fe20007fde0ff */
[----:B------:R-:W-:-:S03]  /*3660*/  IMAD.IADD R189, R16, 0x1, R193 ;  /* 0x0000000110bd7824 */ /* 0x000fc600078e02c1 */
[----:B------:R-:W-:Y:S01]  /*3670*/  LEA.HI.X R109, R188, UR11, R109, 0x2, P4 ;  /* 0x0000000bbc6d7c11 */ /* 0x000fe2000a0f146d */
[----:B------:R-:W-:Y:S08]  /*3680*/  @!P1 BRA `(.L_x_64) ;  /* 0x0000000000049947 */ /* 0x000ff00003800000 */
[----:B------:R1:W5:Y:S02]  /*3690*/  LDG.E.LTC128B R19, desc[UR14][R108.64+0x20] ;  /* 0x0000200e6c137981 */ /* 0x000364000c1e1920 */
.L_x_64:
[----:B------:R-:W-:Y:S05]  /*36a0*/  BSYNC B1 ;  /* 0x0000000000017941 */ /* 0x000fea0003800000 */
.L_x_63:
[----:B-----5:R-:W-:Y:S01]  /*36b0*/  FMUL R110, R19, R14 ;  /* 0x0000000e136e7220 */ /* 0x020fe20000400000 */
[----:B------:R-:W-:Y:S01]  /*36c0*/  IADD3.X R187, R155, R16, R191, P6, !PT ;  /* 0x000000109bbb7210 */ /* 0x000fe200037fe4bf */
[----:B------:R-:W-:Y:S01]  /*36d0*/  IMAD.X R190, R189, 0x1, R23, P5 ;  /* 0x00000001bdbe7824 */ /* 0x000fe200028e0617 */
[----:B------:R-:W-:Y:S01]  /*36e0*/  LEA R182, P5, R183, UR10, 0x2 ;  /* 0x0000000ab7b67c11 */ /* 0x000fe2000f8a10ff */
[----:B------:R-:W-:Y:S01]  /*36f0*/  FFMA R191, R111, R15, R110 ;  /* 0x0000000f6fbf7223 */ /* 0x000fe2000000006e */
[-C--:B------:R-:W-:Y:S01]  /*3700*/  IADD3 R188, P4, R192, R154.reuse, RZ ;  /* 0x0000009ac0bc7210 */ /* 0x080fe20007f9e0ff */
[----:B------:R-:W-:Y:S01]  /*3710*/  IMAD.WIDE.U32 R110, R9, R154, R186 ;  /* 0x0000009a096e7225 */ /* 0x000fe200078e00ba */
[----:B------:R-:W-:Y:S01]  /*3720*/  BSSY B1, `(.L_x_65) ;  /* 0x000000b000017945 */ /* 0x000fe20003800000 */
[----:B------:R-:W-:Y:S01]  /*3730*/  LEA.HI.X R183, R183, UR11, R190, 0x2, P5 ;  /* 0x0000000bb7b77c11 */ /* 0x000fe2000a8f14be */
[----:B------:R0:W-:Y:S01]  /*3740*/  @P1 STG.E desc[UR14][R180.64+0x20], R191 ;  /* 0x000020bfb4001986 */ /* 0x0001e2000c10190e */
[----:B------:R-:W-:Y:S01]  /*3750*/  ISETP.GT.AND P1, PT, R11, 0x30, P2 ;  /* 0x000000300b00780c */ /* 0x000fe20001724270 */
[----:B------:R-:W-:Y:S01]  /*3760*/  IMAD.WIDE.U32 R184, R154, 0x7, R184 ;  /* 0x000000079ab87825 */ /* 0x000fe200078e00b8 */
[----:B------:R-:W-:-:S02]  /*3770*/  IADD3 R110, P6, R156, R110, RZ ;  /* 0x0000006e9c6e7210 */ /* 0x000fc40007fde0ff */
[----:B------:R-:W-:Y:S01]  /*3780*/  IADD3 R193, P5, R188, R152, RZ ;  /* 0x00000098bcc17210 */ /* 0x000fe20007fbe0ff */
[----:B------:R-:W-:Y:S01]  /*3790*/  IMAD.X R189, R189, 0x1, R155, P4 ;  /* 0x00000001bdbd7824 */ /* 0x000fe200020e069b */
[----:B------:R-:W-:-:S07]  /*37a0*/  IADD3.X R111, R157, R7, R111, P6, !PT ;  /* 0x000000079d6f7210 */ /* 0x000fce00037fe46f */
[----:B0-----:R-:W-:Y:S05]  /*37b0*/  @!P1 BRA `(.L_x_66) ;  /* 0x0000000000049947 */ /* 0x001fea0003800000 */
[----:B------:R0:W5:Y:S02]  /*37c0*/  LDG.E.LTC128B R19, desc[UR14][R182.64] ;  /* 0x0000000eb6137981 */ /* 0x000164000c1e1920 */
.L_x_66:
[----:B------:R-:W-:Y:S05]  /*37d0*/  BSYNC B1 ;  /* 0x0000000000017941 */ /* 0x000fea0003800000 */
.L_x_65:
[----:B------:R-:W-:Y:S01]  /*37e0*/  IADD3 R190, P4, R184, R154, RZ ;  /* 0x0000009ab8be7210 */ /* 0x000fe20007f9e0ff */
[----:B0-----:R-:W-:Y:S01]  /*37f0*/  IMAD.X R182, R189, 0x1, R23, P5 ;  /* 0x00000001bdb67824 */ /* 0x001fe200028e0617 */
[----:B------:R-:W-:Y:S01]  /*3800*/  IADD3 R184, P5, R18, R106, RZ ;  /* 0x0000006a12b87210 */ /* 0x000fe20007fbe0ff */
[----:B-----5:R-:W-:Y:S01]  /*3810*/  FMUL R183, R19, R14 ;  /* 0x0000000e13b77220 */ /* 0x020fe20000400000 */
[----:B------:R-:W-:Y:S01]  /*3820*/  IADD3.X R191, R155, R16, R185, P4, !PT ;  /* 0x000000109bbf7210 */ /* 0x000fe200027fe4b9 */
[----:B------:R-:W-:Y:S01]  /*3830*/  BSSY B1, `(.L_x_67) ;  /* 0x000000c000017945 */ /* 0x000fe20003800000 */
[----:B------:R-:W-:Y:S01]  /*3840*/  ISETP.GT.AND P4, PT, R11, 0x31, P2 ;  /* 0x000000310b00780c */ /* 0x000fe20001784270 */
[----:B------:R-:W-:Y:S02]  /*3850*/  IMAD.X R185, R17, 0x1, R107, P5 ;  /* 0x0000000111b97824 */ /* 0x000fe400028e066b */
[----:B------:R-:W-:Y:S01]  /*3860*/  FFMA R183, R112, R15, R183 ;  /* 0x0000000f70b77223 */ /* 0x000fe200000000b7 */
[----:B------:R-:W-:Y:S01]  /*3870*/  LEA R192, P6, R193, UR10, 0x2 ;  /* 0x0000000ac1c07c11 */ /* 0x000fe2000f8c10ff */
[----:B------:R-:W-:-:S03]  /*3880*/  IMAD.WIDE.U32 R196, R9, R154, R190 ;  /* 0x0000009a09c47225 */ /* 0x000fc600078e00be */
[----:B------:R0:W-:Y:S01]  /*3890*/  @P1 STG.E desc[UR14][R184.64], R183 ;  /* 0x000000b7b8001986 */ /* 0x0001e2000c10190e */
[----:B------:R-:W-:Y:S01]  /*38a0*/  LEA.HI.X R193, R193, UR11, R182, 0x2, P6 ;  /* 0x0000000bc1c17c11 */ /* 0x000fe2000b0f14b6 */
[----:B------:R-:W-:Y:S01]  /*38b0*/  IMAD.WIDE.U32 R194, R5, UR8, R110 ;  /* 0x0000000805c27c25 */ /* 0x000fe2000f8e006e */
[----:B------:R-:W-:Y:S02]  /*38c0*/  IADD3 R182, P5, R18, R180, RZ ;  /* 0x000000b412b67210 */ /* 0x000fe40007fbe0ff */
[----:B------:R-:W-:Y:S11]  /*38d0*/  @!P4 BRA `(.L_x_68) ;  /* 0x000000000004c947 */ /* 0x000ff60003800000 */
[----:B------:R0:W5:Y:S02]  /*38e0*/  LDG.E.LTC128B R19, desc[UR14][R192.64] ;  /* 0x0000000ec0137981 */ /* 0x000164000c1e1920 */
.L_x_68:
[----:B------:R-:W-:Y:S05]  /*38f0*/  BSYNC B1 ;  /* 0x0000000000017941 */ /* 0x000fea0003800000 */
.L_x_67:
        /* <DEDUP_REMOVED lines=14> */
.L_x_70:
[----:B------:R-:W-:Y:S05]  /*39e0*/  BSYNC B1 ;  /* 0x0000000000017941 */ /* 0x000fea0003800000 */
.L_x_69:
        /* <DEDUP_REMOVED lines=13> */
.L_x_72:
[----:B------:R-:W-:Y:S05]  /*3ac0*/  BSYNC B1 ;  /* 0x0000000000017941 */ /* 0x000fea0003800000 */
.L_x_71:
        /* <DEDUP_REMOVED lines=12> */
.L_x_74:
[----:B------:R-:W-:Y:S05]  /*3b90*/  BSYNC B1 ;  /* 0x0000000000017941 */ /* 0x000fea0003800000 */
.L_x_73:
        /* <DEDUP_REMOVED lines=23> */
.L_x_76:
[----:B------:R-:W-:Y:S05]  /*3d10*/  BSYNC B1 ;  /* 0x0000000000017941 */ /* 0x000fea0003800000 */
.L_x_75:
        /* <DEDUP_REMOVED lines=12> */
[----:B------:R-:W-:-:S03]  /*3de0*/  LEA R186, P6, R196, UR10, 0x2 ;  /* 0x0000000ac4ba7c11 */ /* 0x000fc6000f8c10ff */
[----:B------:R-:W-:Y:S01]  /*3df0*/  IMAD.IADD R117, R8, 0x1, R197 ;  /* 0x0000000108757824 */ /* 0x000fe200078e02c5 */
[----:B------:R-:W-:Y:S01]  /*3e00*/  LEA R116, P4, R198, UR10, 0x2 ;  /* 0x0000000ac6747c11 */ /* 0x000fe2000f8810ff */
[----:B0-----:R-:W-:Y:S02]  /*3e10*/  IMAD.IADD R201, R8, 0x1, R199 ;  /* 0x0000000108c97824 */ /* 0x001fe400078e02c7 */
[----:B------:R-:W-:Y:S01]  /*3e20*/  IMAD.IADD R200, R16, 0x1, R195 ;  /* 0x0000000110c87824 */ /* 0x000fe200078e02c3 */
[----:B------:R-:W-:Y:S01]  /*3e30*/  LEA.HI.X R187, R196, UR11, R117, 0x2, P6 ;  /* 0x0000000bc4bb7c11 */ /* 0x000fe2000b0f1475 */
[----:B------:R-:W-:Y:S08]  /*3e40*/  @!P1 BRA `(.L_x_78) ;  /* 0x0000000000049947 */ /* 0x000ff00003800000 */
[----:B------:R0:W5:Y:S02]  /*3e50*/  LDG.E.LTC128B R19, desc[UR14][R186.64+0x20] ;  /* 0x0000200eba137981 */ /* 0x000164000c1e1920 */
.L_x_78:
[----:B------:R-:W-:Y:S05]  /*3e60*/  BSYNC B1 ;  /* 0x0000000000017941 */ /* 0x000fea0003800000 */
.L_x_77:
        /* <DEDUP_REMOVED lines=13> */
.L_x_80:
[----:B------:R-:W-:Y:S05]  /*3f40*/  BSYNC B1 ;  /* 0x0000000000017941 */ /* 0x000fea0003800000 */
.L_x_79:
        /* <DEDUP_REMOVED lines=15> */
.L_x_82:
[----:B------:R-:W-:Y:S05]  /*4040*/  BSYNC B1 ;  /* 0x0000000000017941 */ /* 0x000fea0003800000 */
.L_x_81:
[----:B------:R-:W-:Y:S01]  /*4050*/  IADD3 R118, P4, R18, R114, RZ ;  /* 0x0000007212767210 */ /* 0x000fe20007f9e0ff */
[----:B0----5:R-:W-:Y:S01]  /*4060*/  FMUL R195, R19, R14 ;  /* 0x0000000e13c37220 */ /* 0x021fe20000400000 */
[----:B------:R-:W-:Y:S01]  /*4070*/  ISETP.GT.AND P1, PT, R11, 0x41, P2 ;  /* 0x000000410b00780c */ /* 0x000fe20001724270 */
[----:B-1----:R-:W-:Y:S01]  /*4080*/  IMAD.WIDE.U32 R200, R9, R154, R198 ;  /* 0x0000009a09c87225 */ /* 0x002fe200078e00c6 */
[----:B------:R-:W-:Y:S03]  /*4090*/  BSSY B1, `(.L_x_83) ;  /* 0x000000a000017945 */ /* 0x000fe60003800000 */
[----:B------:R-:W-:Y:S01]  /*40a0*/  FFMA R205, R120, R15, R195 ;  /* 0x0000000f78cd7223 */ /* 0x000fe200000000c3 */
[----:B------:R-:W-:Y:S01]  /*40b0*/  IMAD.X R119, R17, 0x1, R115, P4 ;  /* 0x0000000111777824 */ /* 0x000fe200020e0673 */
[----:B------:R-:W-:Y:S01]  /*40c0*/  IADD3 R202, P4, R156, R200, RZ ;  /* 0x000000c89cca7210 */ /* 0x000fe20007f9e0ff */
[----:B------:R-:W-:-:S03]  /*40d0*/  IMAD.WIDE.U32 R190, R154, 0x7, R190 ;  /* 0x000000079abe7825 */ /* 0x000fc600078e00be */
[----:B------:R0:W-:Y:S01]  /*40e0*/  @P5 STG.E desc[UR14][R118.64], R205 ;  /* 0x000000cd76005986 */ /* 0x0001e2000c10190e */
[----:B------:R-:W-:Y:S02]  /*40f0*/  IADD3.X R203, R157, R7, R201, P4, !PT ;  /* 0x000000079dcb7210 */ /* 0x000fe400027fe4c9 */
[----:B------:R-:W-:Y:S01]  /*4100*/  IADD3 R194, P6, R190, R154, RZ ;  /* 0x0000009abec27210 */ /* 0x000fe20007fde0ff */
[----:B------:R-:W-:-:S12]  /*4110*/  @!P1 BRA `(.L_x_84) ;  /* 0x0000000000049947 */ /* 0x000fd80003800000 */
[----:B------:R1:W5:Y:S02]  /*4120*/  LDG.E.LTC128B R19, desc[UR14][R192.64] ;  /* 0x0000000ec0137981 */ /* 0x000364000c1e1920 */
.L_x_84:
[----:B------:R-:W-:Y:S05]  /*4130*/  BSYNC B1 ;  /* 0x0000000000017941 */ /* 0x000fea0003800000 */
.L_x_83:
        /* <DEDUP_REMOVED lines=16> */
.L_x_86:
[----:B------:R-:W-:Y:S05]  /*4240*/  BSYNC B1 ;  /* 0x0000000000017941 */ /* 0x000fea0003800000 */
.L_x_85:
[----:B------:R-:W-:Y:S01]  /*4250*/  ISETP.GT.AND P1, PT, R11, 0x41, P0 ;  /* 0x000000410b00780c */ /* 0x000fe20000724270 */
[----:B-----5:R-:W-:Y:S01]  /*4260*/  FMUL R203, R19, R14 ;  /* 0x0000000e13cb7220 */ /* 0x020fe20000400000 */
[----:B-1----:R-:W-:Y:S01]  /*4270*/  IADD3.X R201, R157, R7, R121, P6, !PT ;  /* 0x000000079dc97210 */ /* 0x002fe200037fe479 */
[----:B------:R-:W-:Y:S01]  /*4280*/  IMAD.WIDE.U32 R198, R154, 0x7, R198 ;  /* 0x000000079ac67825 */ /* 0x000fe200078e00c6 */
[----:B------:R-:W-:Y:S03]  /*4290*/  BSSY B1, `(.L_x_87) ;  /* 0x000000d000017945 */ /* 0x000fe60003800000 */
[----:B0-----:R-:W-:Y:S01]  /*42a0*/  FFMA R205, R122, R15, R203 ;  /* 0x0000000f7acd7223 */ /* 0x001fe200000000cb */
        /* <DEDUP_REMOVED lines=11> */
.L_x_88:
[----:B------:R-:W-:Y:S05]  /*4360*/  BSYNC B1 ;  /* 0x0000000000017941 */ /* 0x000fea0003800000 */
.L_x_87:
        /* <DEDUP_REMOVED lines=18> */
.L_x_90:
[----:B------:R-:W-:Y:S05]  /*4490*/  BSYNC B1 ;  /* 0x0000000000017941 */ /* 0x000fea0003800000 */
.L_x_89:
[----:B------:R-:W-:Y:S01]  /*44a0*/  IMAD.X R207, R201, 0x1, R23, P5 ;  /* 0x00000001c9cf7824 */ /* 0x000fe200028e0617 */
[----:B0-----:R-:W-:Y:S01]  /*44b0*/  IADD3 R198, P4, R194, R154, RZ ;  /* 0x0000009ac2c67210 */ /* 0x001fe20007f9e0ff */
[----:B-----5:R-:W-:Y:S01]  /*44c0*/  FMUL R205, R19, R14 ;  /* 0x0000000e13cd7220 */ /* 0x020fe20000400000 */
[----:B------:R-:W-:Y:S01]  /*44d0*/  IADD3 R196, P5, R18, R118, RZ ;  /* 0x0000007612c47210 */ /* 0x000fe20007fbe0ff */
[----:B------:R-:W-:Y:S01]  /*44e0*/  BSSY B1, `(.L_x_91) ;  /* 0x000000d000017945 */ /* 0x000fe20003800000 */
[----:B------:R-:W-:Y:S01]  /*44f0*/  IADD3.X R199, R155, R16, R195, P4, !PT ;  /* 0x000000109bc77210 */ /* 0x000fe200027fe4c3 */
[----:B------:R-:W-:Y:S01]  /*4500*/  FFMA R195, R124, R15, R205 ;  /* 0x0000000f7cc37223 */ /* 0x000fe200000000cd */
[----:B------:R-:W-:Y:S01]  /*4510*/  ISETP.GT.AND P4, PT, R11, 0x49, P2 ;  /* 0x000000490b00780c */ /* 0x000fe20001784270 */
[----:B------:R-:W-:Y:S01]  /*4520*/  IMAD.X R197, R17, 0x1, R119, P5 ;  /* 0x0000000111c57824 */ /* 0x000fe200028e0677 */
[----:B------:R-:W-:Y:S01]  /*4530*/  LEA R206, P6, R204, UR10, 0x2 ;  /* 0x0000000accce7c11 */ /* 0x000fe2000f8c10ff */
[----:B------:R-:W-:Y:S01]  /*4540*/  IMAD.WIDE.U32 R208, R9, R154, R198 ;  /* 0x0000009a09d07225 */ /* 0x000fe200078e00c6 */
[----:B------:R-:W-:-:S02]  /*4550*/  IADD3 R194, P5, R18, R192, RZ ;  /* 0x000000c012c27210 */ /* 0x000fc40007fbe0ff */
[----:B------:R0:W-:Y:S01]  /*4560*/  @P1 STG.E desc[UR14][R196.64], R195 ;  /* 0x000000c3c4001986 */ /* 0x0001e2000c10190e */
[----:B------:R-:W-:Y:S01]  /*4570*/  LEA.HI.X R207, R204, UR11, R207, 0x2, P6 ;  /* 0x0000000bcccf7c11 */ /* 0x000fe2000b0f14cf */
[----:B------:R-:W-:-:S05]  /*4580*/  IMAD.WIDE.U32 R204, R5, UR8, R122 ;  /* 0x0000000805cc7c25 */ /* 0x000fca000f8e007a */
[----:B------:R-:W-:Y:S05]  /*4590*/  @!P4 BRA `(.L_x_92) ;  /* 0x000000000004c947 */ /* 0x000fea0003800000 */
[----:B------:R0:W5:Y:S02]  /*45a0*/  LDG.E.LTC128B R19, desc[UR14][R206.64] ;  /* 0x0000000ece137981 */ /* 0x000164000c1e1920 */
.L_x_92:
[----:B------:R-:W-:Y:S05]  /*45b0*/  BSYNC B1 ;  /* 0x0000000000017941 */ /* 0x000fea0003800000 */
.L_x_91:
[----:B0----5:R-:W-:Y:S01]  /*45c0*/  FMUL R206, R19, R14 ;  /* 0x0000000e13ce7220 */ /* 0x021fe20000400000 */
[----:B------:R-:W-:Y:S01]  /*45d0*/  IMAD.X R195, R17, 0x1, R193, P5 ;  /* 0x0000000111c37824 */ /* 0x000fe200028e06c1 */
        /* <DEDUP_REMOVED lines=9> */
[----:B------:R-:W-:-:S04]  /*4670*/  IMAD.WIDE.U32 R204, R154, 0x7, R202 ;  /* 0x000000079acc7825 */ /* 0x000fc800078e00ca */
[----:B------:R-:W-:-:S06]  /*4680*/  IMAD.WIDE.U32 R202, R5, UR8, R124 ;  /* 0x0000000805ca7c25 */ /* 0x000fcc000f8e007c */
[----:B0-----:R-:W-:Y:S05]  /*4690*/  @!P1 BRA `(.L_x_94) ;  /* 0x0000000000049947 */ /* 0x001fea0003800000 */
[----:B------:R0:W5:Y:S02]  /*46a0*/  LDG.E.LTC128B R19, desc[UR14][R122.64+0x20] ;  /* 0x0000200e7a137981 */ /* 0x000164000c1e1920 */
.L_x_94:
[----:B------:R-:W-:Y:S05]  /*46b0*/  BSYNC B1 ;  /* 0x0000000000017941 */ /* 0x000fea0003800000 */
.L_x_93:
[----:B-----5:R-:W-:Y:S01]  /*46c0*/  FMUL R125, R19, R14 ;  /* 0x0000000e137d7220 */ /* 0x020fe20000400000 */
[----:B------:R-:W-:Y:S01]  /*46d0*/  IADD3 R206, P4, R204, R154, RZ ;  /* 0x0000009accce7210 */ /* 0x000fe20007f9e0ff */
[----:B------:R-:W-:Y:S01]  /*46e0*/  IMAD.IADD R203, R8, 0x1, R203 ;  /* 0x0000000108cb7824 */ /* 0x000fe200078e02cb */
[----:B------:R-:W-:Y:S01]  /*46f0*/  LEA R124, P5, R202, UR10, 0x2 ;  /* 0x0000000aca7c7c11 */ /* 0x000fe2000f8a10ff */
[----:B------:R-:W-:Y:S01]  /*4700*/  FFMA R209, R126, R15, R125 ;  /* 0x0000000f7ed17223 */ /* 0x000fe2000000007d */
[----:B------:R-:W-:Y:S01]  /*4710*/  IADD3.X R207, R155, R16, R205, P4, !PT ;  /* 0x000000109bcf7210 */ /* 0x000fe200027fe4cd */
[----:B------:R-:W-:Y:S01]  /*4720*/  BSSY B1, `(.L_x_95) ;  /* 0x0000008000017945 */ /* 0x000fe20003800000 */
[----:B------:R-:W-:Y:S01]  /*4730*/  ISETP.GT.AND P4, PT, R11, 0x49, P0 ;  /* 0x000000490b00780c */ /* 0x000fe20000784270 */
[----:B------:R-:W-:Y:S01]  /*4740*/  IMAD.WIDE.U32 R200, R154, 0x7, R200 ;  /* 0x000000079ac87825 */ /* 0x000fe200078e00c8 */
[----:B------:R0:W-:Y:S01]  /*4750*/  @P1 STG.E desc[UR14][R196.64+0x20], R209 ;  /* 0x000020d1c4001986 */ /* 0x0001e2000c10190e */
[----:B------:R-:W-:-:S02]  /*4760*/  LEA.HI.X R125, R202, UR11, R203, 0x2, P5 ;  /* 0x0000000bca7d7c11 */ /* 0x000fc4000a8f14cb */
[----:B------:R-:W-:-:S08]  /*4770*/  IMAD.WIDE.U32 R202, R9, R154, R206 ;  /* 0x0000009a09ca7225 */ /* 0x000fd000078e00ce */
[----:B------:R-:W-:Y:S05]  /*4780*/  @!P4 BRA `(.L_x_96) ;  /* 0x000000000004c947 */ /* 0x000fea0003800000 */
[----:B------:R0:W5:Y:S02]  /*4790*/  LDG.E.LTC128B R19, desc[UR14][R124.64+0x20] ;  /* 0x0000200e7c137981 */ /* 0x000164000c1e1920 */
.L_x_96:
[----:B------:R-:W-:Y:S05]  /*47a0*/  BSYNC B1 ;  /* 0x0000000000017941 */ /* 0x000fea0003800000 */
.L_x_95:
[----:B-----5:R-:W-:Y:S01]  /*47b0*/  FMUL R126, R19, R14 ;  /* 0x0000000e137e7220 */ /* 0x020fe20000400000 */
[----:B------:R-:W-:Y:S01]  /*47c0*/  IMAD.IADD R205, R16, 0x1, R201 ;  /* 0x0000000110cd7824 */ /* 0x000fe200078e02c9 */
[----:B------:R-:W-:Y:S01]  /*47d0*/  IADD3 R201, P6, R152, R200, RZ ;  /* 0x000000c898c97210 */ /* 0x000fe20007fde0ff */
[----:B------:R-:W-:-:S04]  /*47e0*/  IMAD.WIDE.U32 R198, R154, 0x7, R198 ;  /* 0x000000079ac67825 */ /* 0x000fc800078e00c6 */
[----:B0-----:R-:W-:Y:S01]  /*47f0*/  FFMA R209, R127, R15, R126 ;  /* 0x0000000f7fd17223 */ /* 0x001fe2000000007e */
[----:B------:R-:W-:Y:S01]  /*4800*/  IADD3 R204, P1, R200, R154, RZ ;  /* 0x0000009ac8cc7210 */ /* 0x000fe20007f3e0ff */
[----:B------:R-:W-:Y:S01]  /*4810*/  BSSY B1, `(.L_x_97) ;  /* 0x000000e000017945 */ /* 0x000fe20003800000 */
[----:B------:R-:W-:Y:S01]  /*4820*/  IMAD.X R200, R205, 0x1, R23, P6 ;  /* 0x00000001cdc87824 */ /* 0x000fe200030e0617 */
[----:B------:R-:W-:Y:S01]  /*4830*/  LEA R126, P6, R201, UR10, 0x2 ;  /* 0x0000000ac97e7c11 */ /* 0x000fe2000f8c10ff */
[----:B------:R0:W-:Y:S01]  /*4840*/  @P4 STG.E desc[UR14][R194.64+0x20], R209 ;  /* 0x000020d1c2004986 */ /* 0x0001e2000c10190e */
[----:B------:R-:W-:Y:S01]  /*4850*/  ISETP.GT.AND P4, PT, R11, 0x50, P2 ;  /* 0x000000500b00780c */ /* 0x000fe20001784270 */
[----:B------:R-:W-:Y:S01]  /*4860*/  IMAD.X R205, R205, 0x1, R155, P1 ;  /* 0x00000001cdcd7824 */ /* 0x000fe200008e069b */
[----:B------:R-:W-:Y:S02]  /*4870*/  IADD3 R210, P5, R156, R202, RZ ;  /* 0x000000ca9cd27210 */ /* 0x000fe40007fbe0ff */
[----:B------:R-:W-:-:S02]  /*4880*/  LEA.HI.X R127, R201, UR11, R200, 0x2, P6 ;  /* 0x0000000bc97f7c11 */ /* 0x000fc4000b0f14c8 */
[----:B------:R-:W-:Y:S02]  /*4890*/  IADD3 R202, P6, R198, R154, RZ ;  /* 0x0000009ac6ca7210 */ /* 0x000fe40007fde0ff */
[----:B------:R-:W-:Y:S02]  /*48a0*/  IADD3.X R211, R157, R7, R203, P5, !PT ;  /* 0x000000079dd37210 */ /* 0x000fe40002ffe4cb */
[----:B------:R-:W-:Y:S02]  /*48b0*/  IADD3 R208, P5, R204, R152, RZ ;  /* 0x00000098ccd07210 */ /* 0x000fe40007fbe0ff */
[----:B------:R-:W-:Y:S01]  /*48c0*/  IADD3.X R203, R155, R16, R199, P6, !PT ;  /* 0x000000109bcb7210 */ /* 0x000fe200037fe4c7 */
[----:B0-----:R-:W-:Y:S10]  /*48d0*/  @!P4 BRA `(.L_x_98) ;  /* 0x000000000004c947 */ /* 0x001ff40003800000 */
[----:B------:R0:W5:Y:S02]  /*48e0*/  LDG.E.LTC128B R19, desc[UR14][R126.64] ;  /* 0x0000000e7e137981 */ /* 0x000164000c1e1920 */
.L_x_98:
[----:B------:R-:W-:Y:S05]  /*48f0*/  BSYNC B1 ;  /* 0x0000000000017941 */ /* 0x000fea0003800000 */
.L_x_97:
[----:B------:R-:W-:Y:S01]  /*4900*/  IADD3 R200, P1, R18, R196, RZ ;  /* 0x000000c412c87210 */ /* 0x000fe20007f3e0ff */
[----:B-----5:R-:W-:Y:S01]  /*4910*/  FMUL R201, R19, R14 ;  /* 0x0000000e13c97220 */ /* 0x020fe20000400000 */
[----:B0-----:R-:W-:Y:S01]  /*4920*/  IMAD.X R127, R205, 0x1, R23, P5 ;  /* 0x00000001cd7f7824 */ /* 0x001fe200028e0617 */
[----:B------:R-:W-:Y:S01]  /*4930*/  LEA R126, P5, R208, UR10, 0x2 ;  /* 0x0000000ad07e7c11 */ /* 0x000fe2000f8a10ff */
[----:B------:R-:W-:-:S04]  /*4940*/  IMAD.WIDE.U32 R198, R9, R154, R202 ;  /* 0x0000009a09c67225 */ /* 0x000fc800078e00ca */
[----:B------:R-:W-:Y:S01]  /*4950*/  FFMA R213, R128, R15, R201 ;  /* 0x0000000f80d57223 */ /* 0x000fe200000000c9 */
[----:B------:R-:W-:Y:S01]  /*4960*/  BSSY B1, `(.L_x_99) ;  /* 0x000000b000017945 */ /* 0x000fe20003800000 */
[----:B------:R-:W-:Y:S01]  /*4970*/  LEA.HI.X R127, R208, UR11, R127, 0x2, P5 ;  /* 0x0000000bd07f7c11 */ /* 0x000fe2000a8f147f */
[----:B------:R-:W-:Y:S01]  /*4980*/  IMAD.X R201, R17, 0x1, R197, P1 ;  /* 0x0000000111c97824 */ /* 0x000fe200008e06c5 */
[----:B------:R-:W-:Y:S01]  /*4990*/  ISETP.GT.AND P1, PT, R11, 0x51, P2 ;  /* 0x000000510b00780c */ /* 0x000fe20001724270 */
[----:B------:R-:W-:Y:S01]  /*49a0*/  IMAD.WIDE.U32 R210, R5, UR8, R210 ;  /* 0x0000000805d27c25 */ /* 0x000fe2000f8e00d2 */
[----:B------:R-:W-:Y:S02]  /*49b0*/  IADD3 R208, P6, R156, R198, RZ ;  /* 0x000000c69cd07210 */ /* 0x000fe40007fde0ff */
[----:B------:R0:W-:Y:S01]  /*49c0*/  @P4 STG.E desc[UR14][R200.64], R213 ;  /* 0x000000d5c8004986 */ /* 0x0001e2000c10190e */
[----:B------:R-:W-:Y:S02]  /*49d0*/  IADD3 R198, P5, R18, R194, RZ ;  /* 0x000000c212c67210 */ /* 0x000fe40007fbe0ff */
[----:B------:R-:W-:-:S06]  /*49e0*/  IADD3.X R209, R157, R7, R199, P6, !PT ;  /* 0x000000079dd17210 */ /* 0x000fcc00037fe4c7 */
[----:B------:R-:W-:Y:S05]  /*49f0*/  @!P1 BRA `(.L_x_100) ;  /* 0x0000000000049947 */ /* 0x000fea0003800000 */
[----:B------:R0:W5:Y:S02]  /*4a00*/  LDG.E.LTC128B R19, desc[UR14][R126.64] ;  /* 0x0000000e7e137981 */ /* 0x000164000c1e1920 */
.L_x_100:
[----:B------:R-:W-:Y:S05]  /*4a10*/  BSYNC B1 ;  /* 0x0000000000017941 */ /* 0x000fea0003800000 */
.L_x_99:
[----:B-----5:R-:W-:Y:S01]  /*4a20*/  FMUL R128, R19, R14 ;  /* 0x0000000e13807220 */ /* 0x020fe20000400000 */
[----:B------:R-:W-:Y:S01]  /*4a30*/  IMAD.X R199, R17, 0x1, R195, P5 ;  /* 0x0000000111c77824 */ /* 0x000fe200028e06c3 */
[----:B------:R-:W-:Y:S01]  /*4a40*/  ISETP.GT.AND P4, PT, R11, 0x50, P0 ;  /* 0x000000500b00780c */ /* 0x000fe20000784270 */
[----:B0-----:R-:W-:Y:S02]  /*4a50*/  IMAD.IADD R127, R8, 0x1, R211 ;  /* 0x00000001087f7824 */ /* 0x001fe400078e02d3 */
[----:B------:R-:W-:Y:S01]  /*4a60*/  FFMA R129, R129, R15, R128 ;  /* 0x0000000f81817223 */ /* 0x000fe20000000080 */
[C---:B------:R-:W-:Y:S01]  /*4a70*/  LEA R126, P5, R210.reuse, UR10, 0x2 ;  /* 0x0000000ad27e7c11 */ /* 0x040fe2000f8a10ff */
[----:B------:R-:W-:Y:S01]  /*4a80*/  BSSY B1, `(.L_x_101) ;  /* 0x0000006000017945 */ /* 0x000fe20003800000 */
[----:B------:R-:W-:Y:S02]  /*4a90*/  IMAD.WIDE.U32 R208, R5, UR8, R208 ;  /* 0x0000000805d07c25 */ /* 0x000fe4000f8e00d0 */
[----:B------:R0:W-:Y:S01]  /*4aa0*/  @P1 STG.E desc[UR14][R198.64], R129 ;  /* 0x00000081c6001986 */ /* 0x0001e2000c10190e */
[----:B------:R-:W-:-:S04]  /*4ab0*/  LEA.HI.X R127, R210, UR11, R127, 0x2, P5 ;  /* 0x0000000bd27f7c11 */ /* 0x000fc8000a8f147f */
[----:B------:R-:W-:Y:S05]  /*4ac0*/  @!P4 BRA `(.L_x_102) ;  /* 0x000000000004c947 */ /* 0x000fea0003800000 */
[----:B------:R0:W5:Y:S02]  /*4ad0*/  LDG.E.LTC128B R19, desc[UR14][R126.64+0x20] ;  /* 0x0000200e7e137981 */ /* 0x000164000c1e1920 */
.L_x_102:
[----:B------:R-:W-:Y:S05]  /*4ae0*/  BSYNC B1 ;  /* 0x0000000000017941 */ /* 0x000fea0003800000 */
.L_x_101:
[----:B0----5:R-:W-:Y:S01]  /*4af0*/  FMUL R129, R19, R14 ;  /* 0x0000000e13817220 */ /* 0x021fe20000400000 */
[----:B------:R-:W-:Y:S01]  /*4b00*/  ISETP.GT.AND P5, PT, R11, 0x51, P0 ;  /* 0x000000510b00780c */ /* 0x000fe200007a4270 */
[----:B------:R-:W-:Y:S01]  /*4b10*/  BSSY B1, `(.L_x_103) ;  /* 0x0000009000017945 */ /* 0x000fe20003800000 */
[----:B------:R-:W-:Y:S01]  /*4b20*/  LEA R128, P1, R208, UR10, 0x2 ;  /* 0x0000000ad0807c11 */ /* 0x000fe2000f8210ff */
[----:B------:R-:W-:Y:S01]  /*4b30*/  FFMA R211, R130, R15, R129 ;  /* 0x0000000f82d37223 */ /* 0x000fe20000000081 */
[----:B------:R-:W-:Y:S02]  /*4b40*/  IMAD.IADD R129, R8, 0x1, R209 ;  /* 0x0000000108817824 */ /* 0x000fe400078e02d1 */
[----:B------:R-:W-:Y:S02]  /*4b50*/  IMAD.WIDE.U32 R204, R154, 0x7, R204 ;  /* 0x000000079acc7825 */ /* 0x000fe400078e00cc */
[----:B------:R0:W-:Y:S01]  /*4b60*/  @P4 STG.E desc[UR14][R200.64+0x20], R211 ;  /* 0x000020d3c8004986 */ /* 0x0001e2000c10190e */
[----:B------:R-:W-:-:S04]  /*4b70*/  LEA.HI.X R129, R208, UR11, R129, 0x2, P1 ;  /* 0x0000000bd0817c11 */ /* 0x000fc800088f1481 */
[----:B------:R-:W-:Y:S05]  /*4b80*/  @!P5 BRA `(.L_x_104) ;  /* 0x000000000004d947 */ /* 0x000fea0003800000 */
[----:B------:R0:W5:Y:S02]  /*4b90*/  LDG.E.LTC128B R19, desc[UR14][R128.64+0x20] ;  /* 0x0000200e80137981 */ /* 0x000164000c1e1920 */
.L_x_104:
[----:B------:R-:W-:Y:S05]  /*4ba0*/  BSYNC B1 ;  /* 0x0000000000017941 */ /* 0x000fea0003800000 */
.L_x_103:
[----:B-----5:R-:W-:Y:S01]  /*4bb0*/  FMUL R130, R19, R14 ;  /* 0x0000000e13827220 */ /* 0x020fe20000400000 */
[----:B------:R-:W-:Y:S01]  /*4bc0*/  ISETP.GT.AND P1, PT, R11, 0x58, P2 ;  /* 0x000000580b00780c */ /* 0x000fe20001724270 */
[----:B------:R-:W-:Y:S01]  /*4bd0*/  IMAD.IADD R210, R16, 0x1, R205 ;  /* 0x0000000110d27824 */ /* 0x000fe200078e02cd */
[----:B------:R-:W-:Y:S01]  /*4be0*/  BSSY B1, `(.L_x_105) ;  /* 0x0000009000017945 */ /* 0x000fe20003800000 */
[----:B------:R-:W-:Y:S01]  /*4bf0*/  FFMA R209, R131, R15, R130 ;  /* 0x0000000f83d17223 */ /* 0x000fe20000000082 */
[----:B------:R-:W-:-:S04]  /*4c00*/  IADD3 R131, P4, R152, R204, RZ ;  /* 0x000000cc98837210 */ /* 0x000fc80007f9e0ff */
[----:B------:R0:W-:Y:S01]  /*4c10*/  @P5 STG.E desc[UR14][R198.64+0x20], R209 ;  /* 0x000020d1c6005986 */ /* 0x0001e2000c10190e */
[----:B------:R-:W-:Y:S01]  /*4c20*/  IMAD.X R208, R210, 0x1, R23, P4 ;  /* 0x00000001d2d07824 */ /* 0x000fe200020e0617 */
[----:B------:R-:W-:-:S04]  /*4c30*/  LEA R130, P4, R131, UR10, 0x2 ;  /* 0x0000000a83827c11 */ /* 0x000fc8000f8810ff */
[----:B------:R-:W-:Y:S01]  /*4c40*/  LEA.HI.X R131, R131, UR11, R208, 0x2, P4 ;  /* 0x0000000b83837c11 */ /* 0x000fe2000a0f14d0 */
[----:B------:R-:W-:Y:S08]  /*4c50*/  @!P1 BRA `(.L_x_106) ;  /* 0x0000000000049947 */ /* 0x000ff00003800000 */
[----:B------:R0:W5:Y:S02]  /*4c60*/  LDG.E.LTC128B R19, desc[UR14][R130.64] ;  /* 0x0000000e82137981 */ /* 0x000164000c1e1920 */
.L_x_106:
[----:B------:R-:W-:Y:S05]  /*4c70*/  BSYNC B1 ;  /* 0x0000000000017941 */ /* 0x000fea0003800000 */
.L_x_105:
[----:B------:R-:W-:Y:S01]  /*4c80*/  IADD3 R208, P5, R204, R154, RZ ;  /* 0x0000009accd07210 */ /* 0x000fe20007fbe0ff */
[----:B0----5:R-:W-:Y:S01]  /*4c90*/  FMUL R131, R19, R14 ;  /* 0x0000000e13837220 */ /* 0x021fe20000400000 */
[----:B------:R-:W-:Y:S01]  /*4ca0*/  IADD3 R204, P4, R18, R200, RZ ;  /* 0x000000c812cc7210 */ /* 0x000fe20007f9e0ff */
[----:B------:R-:W-:Y:S01]  /*4cb0*/  IMAD.WIDE.U32 R206, R154, 0x7, R206 ;  /* 0x000000079ace7825 */ /* 0x000fe200078e00ce */
[----:B------:R-:W-:Y:S03]  /*4cc0*/  BSSY B1, `(.L_x_107) ;  /* 0x000000f000017945 */ /* 0x000fe60003800000 */
[----:B------:R-:W-:Y:S01]  /*4cd0*/  FFMA R211, R132, R15, R131 ;  /* 0x0000000f84d37223 */ /* 0x000fe20000000083 */
[----:B------:R-:W-:Y:S01]  /*4ce0*/  IMAD.X R205, R17, 0x1, R201, P4 ;  /* 0x0000000111cd7824 */ /* 0x000fe200020e06c9 */
[----:B------:R-:W-:Y:S01]  /*4cf0*/  ISETP.GT.AND P4, PT, R11, 0x59, P2 ;  /* 0x000000590b00780c */ /* 0x000fe20001784270 */
[----:B------:R-:W-:Y:S01]  /*4d00*/  IMAD.X R209, R210, 0x1, R155, P5 ;  /* 0x00000001d2d17824 */ /* 0x000fe200028e069b */
[----:B------:R-:W-:Y:S01]  /*4d10*/  IADD3 R131, P5, R208, R152, RZ ;  /* 0x00000098d0837210 */ /* 0x000fe20007fbe0ff */
[----:B------:R-:W-:Y:S01]  /*4d20*/  IMAD.WIDE.U32 R202, R154, 0x7, R202 ;  /* 0x000000079aca7825 */ /* 0x000fe200078e00ca */
[----:B------:R0:W-:Y:S01]  /*4d30*/  @P1 STG.E desc[UR14][R204.64], R211 ;  /* 0x000000d3cc001986 */ /* 0x0001e2000c10190e */
[----:B------:R-:W-:-:S02]  /*4d40*/  IADD3 R212, P6, R206, R154, RZ ;  /* 0x0000009aced47210 */ /* 0x000fc40007fde0ff */
[----:B------:R-:W-:Y:S01]  /*4d50*/  IMAD.X R132, R209, 0x1, R23, P5 ;  /* 0x00000001d1847824 */ /* 0x000fe200028e0617 */
[----:B------:R-:W-:Y:S02]  /*4d60*/  LEA R130, P5, R131, UR10, 0x2 ;  /* 0x0000000a83827c11 */ /* 0x000fe4000f8a10ff */
[----:B------:R-:W-:Y:S02]  /*4d70*/  IADD3.X R213, R155, R16, R207, P6, !PT ;  /* 0x000000109bd57210 */ /* 0x000fe400037fe4cf */
[----:B------:R-:W-:Y:S01]  /*4d80*/  LEA.HI.X R131, R131, UR11, R132, 0x2, P5 ;  /* 0x0000000b83837c11 */ /* 0x000fe2000a8f1484 */
[----:B------:R-:W-:Y:S08]  /*4d90*/  @!P4 BRA `(.L_x_108) ;  /* 0x000000000004c947 */ /* 0x000ff00003800000 */
[----:B------:R0:W5:Y:S02]  /*4da0*/  LDG.E.LTC128B R19, desc[UR14][R130.64] ;  /* 0x0000000e82137981 */ /* 0x000164000c1e1920 */
.L_x_108:
[----:B------:R-:W-:Y:S05]  /*4db0*/  BSYNC B1 ;  /* 0x0000000000017941 */ /* 0x000fea0003800000 */
.L_x_107:
[-C--:B------:R-:W-:Y:S01]  /*4dc0*/  IADD3 R206, P1, R202, R154.reuse, RZ ;  /* 0x0000009acace7210 */ /* 0x080fe20007f3e0ff */
[----:B0-----:R-:W-:-:S04]  /*4dd0*/  IMAD.WIDE.U32 R130, R9, R154, R212 ;  /* 0x0000009a09827225 */ /* 0x001fc800078e00d4 */
[----:B-----5:R-:W-:Y:S01]  /*4de0*/  FMUL R132, R19, R14 ;  /* 0x0000000e13847220 */ /* 0x020fe20000400000 */
[----:B------:R-:W-:Y:S01]  /*4df0*/  BSSY B1, `(.L_x_109) ;  /* 0x0000016000017945 */ /* 0x000fe20003800000 */
[----:B------:R-:W-:Y:S02]  /*4e00*/  IADD3.X R207, R155, R16, R203, P1, !PT ;  /* 0x000000109bcf7210 */ /* 0x000fe40000ffe4cb */
[C---:B------:R-:W-:Y:S01]  /*4e10*/  IADD3 R130, P1, R156.reuse, R130, RZ ;  /* 0x000000829c827210 */ /* 0x040fe20007f3e0ff */
[----:B------:R-:W-:Y:S01]  /*4e20*/  FFMA R215, R133, R15, R132 ;  /* 0x0000000f85d77223 */ /* 0x000fe20000000084 */
[----:B------:R-:W-:Y:S02]  /*4e30*/  IMAD.WIDE.U32 R202, R9, R154, R206 ;  /* 0x0000009a09ca7225 */ /* 0x000fe400078e00ce */
[----:B------:R-:W-:Y:S02]  /*4e40*/  IADD3.X R131, R157, R7, R131, P1, !PT ;  /* 0x000000079d837210 */ /* 0x000fe40000ffe483 */
[----:B------:R-:W-:Y:S01]  /*4e50*/  IADD3 R210, P1, R156, R202, RZ ;  /* 0x000000ca9cd27210 */ /* 0x000fe20007f3e0ff */
[----:B------:R-:W-:-:S03]  /*4e60*/  IMAD.WIDE.U32 R130, R5, UR8, R130 ;  /* 0x0000000805827c25 */ /* 0x000fc6000f8e0082 */
[----:B------:R-:W-:Y:S01]  /*4e70*/  IADD3.X R211, R157, R7, R203, P1, !PT ;  /* 0x000000079dd37210 */ /* 0x000fe20000ffe4cb */
[----:B------:R-:W-:Y:S01]  /*4e80*/  IMAD.IADD R131, R8, 0x1, R131 ;  /* 0x0000000108837824 */ /* 0x000fe200078e0283 */
[----:B------:R-:W-:Y:S01]  /*4e90*/  LEA R202, P1, R130, UR10, 0x2 ;  /* 0x0000000a82ca7c11 */ /* 0x000fe2000f8210ff */
[----:B------:R-:W-:-:S03]  /*4ea0*/  IMAD.WIDE.U32 R210, R5, UR8, R210 ;  /* 0x0000000805d27c25 */ /* 0x000fc6000f8e00d2 */
[----:B------:R-:W-:Y:S02]  /*4eb0*/  LEA.HI.X R203, R130, UR11, R131, 0x2, P1 ;  /* 0x0000000b82cb7c11 */ /* 0x000fe400088f1483 */
[----:B------:R-:W-:Y:S01]  /*4ec0*/  IADD3 R130, P5, R18, R198, RZ ;  /* 0x000000c612827210 */ /* 0x000fe20007fbe0ff */
[----:B------:R-:W-:Y:S01]  /*4ed0*/  IMAD.IADD R133, R8, 0x1, R211 ;  /* 0x0000000108857824 */ /* 0x000fe200078e02d3 */
[----:B------:R-:W-:-:S03]  /*4ee0*/  ISETP.GT.AND P1, PT, R11, 0x58, P0 ;  /* 0x000000580b00780c */ /* 0x000fc60000724270 */
[----:B------:R-:W-:Y:S01]  /*4ef0*/  IMAD.X R131, R17, 0x1, R199, P5 ;  /* 0x0000000111837824 */ /* 0x000fe200028e06c7 */
[----:B------:R-:W-:-:S04]  /*4f00*/  LEA R132, P5, R210, UR10, 0x2 ;  /* 0x0000000ad2847c11 */ /* 0x000fc8000f8a10ff */
[----:B------:R0:W-:Y:S01]  /*4f10*/  @P4 STG.E desc[UR14][R130.64], R215 ;  /* 0x000000d782004986 */ /* 0x0001e2000c10190e */
[----:B------:R-:W-:-:S04]  /*4f20*/  LEA.HI.X R133, R210, UR11, R133, 0x2, P5 ;  /* 0x0000000bd2857c11 */ /* 0x000fc8000a8f1485 */
[----:B------:R-:W-:Y:S05]  /*4f30*/  @!P1 BRA `(.L_x_110) ;  /* 0x0000000000049947 */ /* 0x000fea0003800000 */
[----:B------:R0:W5:Y:S02]  /*4f40*/  LDG.E.LTC128B R19, desc[UR14][R202.64+0x20] ;  /* 0x0000200eca137981 */ /* 0x000164000c1e1920 */
.L_x_110:
[----:B------:R-:W-:Y:S05]  /*4f50*/  BSYNC B1 ;  /* 0x0000000000017941 */ /* 0x000fea0003800000 */
.L_x_109:
[----:B-----5:R-:W-:Y:S01]  /*4f60*/  FMUL R211, R19, R14 ;  /* 0x0000000e13d37220 */ /* 0x020fe20000400000 */
[----:B------:R-:W-:Y:S01]  /*4f70*/  ISETP.GT.AND P4, PT, R11, 0x59, P0 ;  /* 0x000000590b00780c */ /* 0x000fe20000784270 */
[----:B------:R-:W-:Y:S02]  /*4f80*/  BSSY B1, `(.L_x_111) ;  /* 0x0000005000017945 */ /* 0x000fe40003800000 */
[----:B------:R-:W-:-:S05]  /*4f90*/  FFMA R211, R134, R15, R211 ;  /* 0x0000000f86d37223 */ /* 0x000fca00000000d3 */
[----:B------:R0:W-:Y:S05]  /*4fa0*/  @P1 STG.E desc[UR14][R204.64+0x20], R211 ;  /* 0x000020d3cc001986 */ /* 0x0001ea000c10190e */
[----:B------:R-:W-:Y:S05]  /*4fb0*/  @!P4 BRA `(.L_x_112) ;  /* 0x000000000004c947 */ /* 0x000fea0003800000 */
[----:B------:R0:W5:Y:S02]  /*4fc0*/  LDG.E.LTC128B R19, desc[UR14][R132.64+0x20] ;  /* 0x0000200e84137981 */ /* 0x000164000c1e1920 */
.L_x_112:
[----:B------:R-:W-:Y:S05]  /*4fd0*/  BSYNC B1 ;  /* 0x0000000000017941 */ /* 0x000fea0003800000 */
.L_x_111:
[----:B-----5:R-:W-:Y:S01]  /*4fe0*/  FMUL R134, R19, R14 ;  /* 0x0000000e13867220 */ /* 0x020fe20000400000 */
[----:B------:R-:W-:Y:S01]  /*4ff0*/  IMAD.WIDE.U32 R208, R154, 0x7, R208 ;  /* 0x000000079ad07825 */ /* 0x000fe200078e00d0 */
[----:B------:R-:W-:Y:S01]  /*5000*/  ISETP.GT.AND P1, PT, R11, 0x60, P2 ;  /* 0x000000600b00780c */ /* 0x000fe20001724270 */
[----:B------:R-:W-:Y:S02]  /*5010*/  BSSY B1, `(.L_x_113) ;  /* 0x000000a000017945 */ /* 0x000fe40003800000 */
[----:B0-----:R-:W-:Y:S01]  /*5020*/  FFMA R211, R135, R15, R134 ;  /* 0x0000000f87d37223 */ /* 0x001fe20000000086 */
[----:B------:R-:W-:-:S04]  /*5030*/  IMAD.IADD R214, R16, 0x1, R209 ;  /* 0x0000000110d67824 */ /* 0x000fc800078e02d1 */
[----:B------:R0:W-:Y:S01]  /*5040*/  @P4 STG.E desc[UR14][R130.64+0x20], R211 ;  /* 0x000020d382004986 */ /* 0x0001e2000c10190e */
[----:B------:R-:W-:-:S05]  /*5050*/  IADD3 R135, P4, R152, R208, RZ ;  /* 0x000000d098877210 */ /* 0x000fca0007f9e0ff */
[----:B------:R-:W-:Y:S01]  /*5060*/  IMAD.X R210, R214, 0x1, R23, P4 ;  /* 0x00000001d6d27824 */ /* 0x000fe200020e0617 */
[----:B------:R-:W-:-:S04]  /*5070*/  LEA R134, P4, R135, UR10, 0x2 ;  /* 0x0000000a87867c11 */ /* 0x000fc8000f8810ff */
[----:B------:R-:W-:Y:S01]  /*5080*/  LEA.HI.X R135, R135, UR11, R210, 0x2, P4 ;  /* 0x0000000b87877c11 */ /* 0x000fe2000a0f14d2 */
[----:B0-----:R-:W-:Y:S08]  /*5090*/  @!P1 BRA `(.L_x_114) ;  /* 0x0000000000049947 */ /* 0x001ff00003800000 */
[----:B------:R0:W5:Y:S02]  /*50a0*/  LDG.E.LTC128B R19, desc[UR14][R134.64] ;  /* 0x0000000e86137981 */ /* 0x000164000c1e1920 */
.L_x_114:
[----:B------:R-:W-:Y:S05]  /*50b0*/  BSYNC B1 ;  /* 0x0000000000017941 */ /* 0x000fea0003800000 */
.L_x_113:
[----:B------:R-:W-:Y:S01]  /*50c0*/  IMAD.WIDE.U32 R212, R154, 0x7, R212 ;  /* 0x000000079ad47825 */ /* 0x000fe200078e00d4 */
[-C--:B------:R-:W-:Y:S01]  /*50d0*/  IADD3 R216, P4, R208, R154.reuse, RZ ;  /* 0x0000009ad0d87210 */ /* 0x080fe20007f9e0ff */
[----:B------:R-:W-:Y:S02]  /*50e0*/  BSSY B1, `(.L_x_115) ;  /* 0x0000016000017945 */ /* 0x000fe40003800000 */
[----:B------:R-:W-:Y:S01]  /*50f0*/  IMAD.WIDE.U32 R206, R154, 0x7, R206 ;  /* 0x000000079ace7825 */ /* 0x000fe200078e00ce */
[----:B------:R-:W-:-:S03]  /*5100*/  IADD3 R212, P5, R212, R154, RZ ;  /* 0x0000009ad4d47210 */ /* 0x000fc60007fbe0ff */
[----:B------:R-:W-:Y:S01]  /*5110*/  IMAD.X R217, R214, 0x1, R155, P4 ;  /* 0x00000001d6d97824 */ /* 0x000fe200020e069b */
[----:B------:R-:W-:Y:S02]  /*5120*/  IADD3.X R213, R155, R16, R213, P5, !PT ;  /* 0x000000109bd57210 */ /* 0x000fe40002ffe4d5 */
[-C--:B------:R-:W-:Y:S02]  /*5130*/  IADD3 R210, P5, R206, R154.reuse, RZ ;  /* 0x0000009aced27210 */ /* 0x080fe40007fbe0ff */
[----:B------:R-:W-:Y:S01]  /*5140*/  ISETP.GT.AND P4, PT, R11, 0x61, P2 ;  /* 0x000000610b00780c */ /* 0x000fe20001784270 */
[----:B0-----:R-:W-:Y:S01]  /*5150*/  IMAD.WIDE.U32 R134, R9, R154, R212 ;  /* 0x0000009a09867225 */ /* 0x001fe200078e00d4 */
[----:B------:R-:W-:-:S03]  /*5160*/  IADD3.X R211, R155, R16, R207, P5, !PT ;  /* 0x000000109bd37210 */ /* 0x000fc60002ffe4cf */
[----:B-----5:R-:W-:Y:S01]  /*5170*/  FMUL R207, R19, R14 ;  /* 0x0000000e13cf7220 */ /* 0x020fe20000400000 */
[----:B------:R-:W-:-:S03]  /*5180*/  IADD3 R134, P5, R156, R134, RZ ;  /* 0x000000869c867210 */ /* 0x000fc60007fbe0ff */
[----:B------:R-:W-:Y:S01]  /*5190*/  FFMA R215, R136, R15, R207 ;  /* 0x0000000f88d77223 */ /* 0x000fe200000000cf */
[----:B------:R-:W-:Y:S02]  /*51a0*/  IADD3 R136, P6, R216, R152, RZ ;  /* 0x00000098d8887210 */ /* 0x000fe40007fde0ff */
[----:B------:R-:W-:Y:S02]  /*51b0*/  IADD3.X R135, R157, R7, R135, P5, !PT ;  /* 0x000000079d877210 */ /* 0x000fe40002ffe487 */
[----:B------:R-:W-:Y:S01]  /*51c0*/  IADD3 R208, P5, R18, R204, RZ ;  /* 0x000000cc12d07210 */ /* 0x000fe20007fbe0ff */
[----:B------:R-:W-:-:S04]  /*51d0*/  IMAD.X R207, R217, 0x1, R23, P6 ;  /* 0x00000001d9cf7824 */ /* 0x000fc800030e0617 */
[----:B------:R-:W-:Y:S01]  /*51e0*/  IMAD.X R209, R17, 0x1, R205, P5 ;  /* 0x0000000111d17824 */ /* 0x000fe200028e06cd */
[----:B------:R-:W-:-:S04]  /*51f0*/  LEA R206, P5, R136, UR10, 0x2 ;  /* 0x0000000a88ce7c11 */ /* 0x000fc8000f8a10ff */
[----:B------:R0:W-:Y:S01]  /*5200*/  @P1 STG.E desc[UR14][R208.64], R215 ;  /* 0x000000d7d0001986 */ /* 0x0001e2000c10190e */
[----:B------:R-:W-:Y:S01]  /*5210*/  LEA.HI.X R207, R136, UR11, R207, 0x2, P5 ;  /* 0x0000000b88cf7c11 */ /* 0x000fe2000a8f14cf */
[----:B------:R-:W-:Y:S07]  /*5220*/  @!P4 BRA `(.L_x_116) ;  /* 0x000000000004c947 */ /* 0x000fee0003800000 */
[----:B------:R0:W5:Y:S02]  /*5230*/  LDG.E.LTC128B R19, desc[UR14][R206.64] ;  /* 0x0000000ece137981 */ /* 0x000164000c1e1920 */
.L_x_116:
[----:B------:R-:W-:Y:S05]  /*5240*/  BSYNC B1 ;  /* 0x0000000000017941 */ /* 0x000fea0003800000 */
.L_x_115:
[----:B0-----:R-:W-:-:S04]  /*5250*/  IMAD.WIDE.U32 R206, R9, R154, R210 ;  /* 0x0000009a09ce7225 */ /* 0x001fc800078e00d2 */
[----:B-----5:R-:W-:Y:S01]  /*5260*/  FMUL R136, R19, R14 ;  /* 0x0000000e13887220 */ /* 0x020fe20000400000 */
[----:B------:R-:W-:Y:S01]  /*5270*/  BSSY B1, `(.L_x_117) ;  /* 0x0000012000017945 */ /* 0x000fe20003800000 */
[----:B------:R-:W-:Y:S01]  /*5280*/  IMAD.WIDE.U32 R134, R5, UR8, R134 ;  /* 0x0000000805867c25 */ /* 0x000fe2000f8e0086 */
[----:B------:R-:W-:-:S03]  /*5290*/  IADD3 R214, P1, R156, R206, RZ ;  /* 0x000000ce9cd67210 */ /* 0x000fc60007f3e0ff */
[----:B------:R-:W-:Y:S01]  /*52a0*/  FFMA R219, R137, R15, R136 ;  /* 0x0000000f89db7223 */ /* 0x000fe20000000088 */
[----:B------:R-:W-:Y:S01]  /*52b0*/  IMAD.IADD R135, R8, 0x1, R135 ;  /* 0x0000000108877824 */ /* 0x000fe200078e0287 */
[----:B------:R-:W-:Y:S02]  /*52c0*/  IADD3.X R215, R157, R7, R207, P1, !PT ;  /* 0x000000079dd77210 */ /* 0x000fe40000ffe4cf */
        /* <DEDUP_REMOVED lines=12> */
.L_x_118:
[----:B------:R-:W-:Y:S05]  /*5390*/  BSYNC B1 ;  /* 0x0000000000017941 */ /* 0x000fea0003800000 */
.L_x_117:
[----:B-----5:R-:W-:Y:S01]  /*53a0*/  FMUL R215, R19, R14 ;  /* 0x0000000e13d77220 */ /* 0x020fe20000400000 */
[----:B------:R-:W-:Y:S01]  /*53b0*/  ISETP.GT.AND P4, PT, R11, 0x61, P0 ;  /* 0x000000610b00780c */ /* 0x000fe20000784270 */
[----:B------:R-:W-:Y:S02]  /*53c0*/  BSSY B1, `(.L_x_119) ;  /* 0x0000005000017945 */ /* 0x000fe40003800000 */
[----:B------:R-:W-:-:S05]  /*53d0*/  FFMA R215, R138, R15, R215 ;  /* 0x0000000f8ad77223 */ /* 0x000fca00000000d7 */
[----:B------:R0:W-:Y:S05]  /*53e0*/  @P1 STG.E desc[UR14][R208.64+0x20], R215 ;  /* 0x000020d7d0001986 */ /* 0x0001ea000c10190e */
[----:B------:R-:W-:Y:S05]  /*53f0*/  @!P4 BRA `(.L_x_120) ;  /* 0x000000000004c947 */ /* 0x000fea0003800000 */
[----:B------:R0:W5:Y:S02]  /*5400*/  LDG.E.LTC128B R19, desc[UR14][R136.64+0x20] ;  /* 0x0000200e88137981 */ /* 0x000164000c1e1920 */
.L_x_120:
[----:B------:R-:W-:Y:S05]  /*5410*/  BSYNC B1 ;  /* 0x0000000000017941 */ /* 0x000fea0003800000 */
.L_x_119:
        /* <DEDUP_REMOVED lines=13> */
.L_x_122:
[----:B------:R-:W-:Y:S05]  /*54f0*/  BSYNC B1 ;  /* 0x0000000000017941 */ /* 0x000fea0003800000 */
.L_x_121:
[----:B------:R-:W-:-:S04]  /*5500*/  IMAD.WIDE.U32 R212, R154, 0x7, R212 ;  /* 0x000000079ad47825 */ /* 0x000fc800078e00d4 */
[----:B-----5:R-:W-:Y:S01]  /*5510*/  FMUL R139, R19, R14 ;  /* 0x0000000e138b7220 */ /* 0x020fe20000400000 */
[-C--:B------:R-:W-:Y:S01]  /*5520*/  IADD3 R216, P4, R216, R154.reuse, RZ ;  /* 0x0000009ad8d87210 */ /* 0x080fe20007f9e0ff */
[----:B------:R-:W-:Y:S01]  /*5530*/  BSSY B1, `(.L_x_123) ;  /* 0x0000015000017945 */ /* 0x000fe20003800000 */
[----:B------:R-:W-:Y:S01]  /*5540*/  IMAD.WIDE.U32 R210, R154, 0x7, R210 ;  /* 0x000000079ad27825 */ /* 0x000fe200078e00d2 */
[----:B------:R-:W-:-:S03]  /*5550*/  IADD3 R220, P5, R212, R154, RZ ;  /* 0x0000009ad4dc7210 */ /* 0x000fc60007fbe0ff */
[----:B------:R-:W-:Y:S01]  /*5560*/  FFMA R219, R140, R15, R139 ;  /* 0x0000000f8cdb7223 */ /* 0x000fe2000000008b */
[----:B------:R-:W-:Y:S01]  /*5570*/  IADD3 R139, P6, R216, R152, RZ ;  /* 0x00000098d88b7210 */ /* 0x000fe20007fde0ff */
[----:B------:R-:W-:Y:S01]  /*5580*/  IMAD.X R217, R138, 0x1, R155, P4 ;  /* 0x000000018ad97824 */ /* 0x000fe200020e069b */
[----:B------:R-:W-:Y:S02]  /*5590*/  IADD3.X R221, R155, R16, R213, P5, !PT ;  /* 0x000000109bdd7210 */ /* 0x000fe40002ffe4d5 */
[----:B------:R-:W-:Y:S01]  /*55a0*/  IADD3 R212, P5, R210, R154, RZ ;  /* 0x0000009ad2d47210 */ /* 0x000fe20007fbe0ff */
[----:B------:R-:W-:Y:S01]  /*55b0*/  IMAD.X R140, R217, 0x1, R23, P6 ;  /* 0x00000001d98c7824 */ /* 0x000fe200030e0617 */
[----:B------:R-:W-:Y:S02]  /*55c0*/  ISETP.GT.AND P4, PT, R11, 0x69, P2 ;  /* 0x000000690b00780c */ /* 0x000fe40001784270 */
[----:B------:R-:W-:Y:S01]  /*55d0*/  IADD3.X R213, R155, R16, R211, P5, !PT ;  /* 0x000000109bd57210 */ /* 0x000fe20002ffe4d3 */
[----:B------:R-:W-:-:S03]  /*55e0*/  IMAD.WIDE.U32 R210, R9, R154, R220 ;  /* 0x0000009a09d27225 */ /* 0x000fc600078e00dc */
[----:B0-----:R-:W-:-:S04]  /*55f0*/  IADD3 R214, P5, R156, R210, RZ ;  /* 0x000000d29cd67210 */ /* 0x001fc80007fbe0ff */
[----:B------:R-:W-:Y:S02]  /*5600*/  IADD3.X R215, R157, R7, R211, P5, !PT ;  /* 0x000000079dd77210 */ /* 0x000fe40002ffe4d3 */
[----:B------:R-:W-:-:S05]  /*5610*/  IADD3 R210, P5, R18, R208, RZ ;  /* 0x000000d012d27210 */ /* 0x000fca0007fbe0ff */
[----:B------:R-:W-:Y:S01]  /*5620*/  IMAD.X R211, R17, 0x1, R209, P5 ;  /* 0x0000000111d37824 */ /* 0x000fe200028e06d1 */
[----:B------:R-:W-:-:S04]  /*5630*/  LEA R138, P5, R139, UR10, 0x2 ;  /* 0x0000000a8b8a7c11 */ /* 0x000fc8000f8a10ff */
[----:B------:R0:W-:Y:S01]  /*5640*/  @P1 STG.E desc[UR14][R210.64], R219 ;  /* 0x000000dbd2001986 */ /* 0x0001e2000c10190e */
[----:B------:R-:W-:Y:S01]  /*5650*/  LEA.HI.X R139, R139, UR11, R140, 0x2, P5 ;  /* 0x0000000b8b8b7c11 */ /* 0x000fe2000a8f148c */
[----:B------:R-:W-:Y:S07]  /*5660*/  @!P4 BRA `(.L_x_124) ;  /* 0x000000000004c947 */ /* 0x000fee0003800000 */
[----:B------:R0:W5:Y:S02]  /*5670*/  LDG.E.LTC128B R19, desc[UR14][R138.64] ;  /* 0x0000000e8a137981 */ /* 0x000164000c1e1920 */
.L_x_124:
[----:B------:R-:W-:Y:S05]  /*5680*/  BSYNC B1 ;  /* 0x0000000000017941 */ /* 0x000fea0003800000 */
.L_x_123:
[----:B0-----:R-:W-:Y:S01]  /*5690*/  IMAD.WIDE.U32 R138, R9, R154, R212 ;  /* 0x0000009a098a7225 */ /* 0x001fe200078e00d4 */
[----:B------:R-:W-:Y:S01]  /*56a0*/  IADD3 R140, P5, R18, R134, RZ ;  /* 0x00000086128c7210 */ /* 0x000fe20007fbe0ff */
[----:B------:R-:W-:Y:S02]  /*56b0*/  BSSY B1, `(.L_x_125) ;  /* 0x0000012000017945 */ /* 0x000fe40003800000 */
[----:B------:R-:W-:Y:S01]  /*56c0*/  IMAD.WIDE.U32 R214, R5, UR8, R214 ;  /* 0x0000000805d67c25 */ /* 0x000fe2000f8e00d6 */
[----:B------:R-:W-:-:S04]  /*56d0*/  IADD3 R218, P1, R156, R138, RZ ;  /* 0x0000008a9cda7210 */ /* 0x000fc80007f3e0ff */
[----:B------:R-:W-:Y:S01]  /*56e0*/  IADD3.X R219, R157, R7, R139, P1, !PT ;  /* 0x000000079ddb7210 */ /* 0x000fe20000ffe48b */
[----:B------:R-:W-:Y:S01]  /*56f0*/  IMAD.IADD R139, R8, 0x1, R215 ;  /* 0x00000001088b7824 */ /* 0x000fe200078e02d7 */
[----:B------:R-:W-:Y:S01]  /*5700*/  LEA R138, P1, R214, UR10, 0x2 ;  /* 0x0000000ad68a7c11 */ /* 0x000fe2000f8210ff */
[----:B------:R-:W-:-:S03]  /*5710*/  IMAD.WIDE.U32 R218, R5, UR8, R218 ;  /* 0x0000000805da7c25 */ /* 0x000fc6000f8e00da */
[----:B------:R-:W-:Y:S01]  /*5720*/  LEA.HI.X R139, R214, UR11, R139, 0x2, P1 ;  /* 0x0000000bd68b7c11 */ /* 0x000fe200088f148b */
[----:B-----5:R-:W-:Y:S01]  /*5730*/  FMUL R214, R19, R14 ;  /* 0x0000000e13d67220 */ /* 0x020fe20000400000 */
[----:B------:R-:W-:Y:S01]  /*5740*/  ISETP.GT.AND P1, PT, R11, 0x68, P0 ;  /* 0x000000680b00780c */ /* 0x000fe20000724270 */
[----:B------:R-:W-:Y:S02]  /*5750*/  IMAD.IADD R215, R8, 0x1, R219 ;  /* 0x0000000108d77824 */ /* 0x000fe400078e02db */
[----:B------:R-:W-:Y:S01]  /*5760*/  FFMA R223, R141, R15, R214 ;  /* 0x0000000f8ddf7223 */ /* 0x000fe200000000d6 */
[----:B------:R-:W-:Y:S01]  /*5770*/  IMAD.X R141, R17, 0x1, R135, P5 ;  /* 0x00000001118d7824 */ /* 0x000fe200028e0687 */
[----:B------:R-:W-:-:S04]  /*5780*/  LEA R214, P5, R218, UR10, 0x2 ;  /* 0x0000000adad67c11 */ /* 0x000fc8000f8a10ff */
[----:B------:R0:W-:Y:S01]  /*5790*/  @P4 STG.E desc[UR14][R140.64], R223 ;  /* 0x000000df8c004986 */ /* 0x0001e2000c10190e */
[----:B------:R-:W-:-:S03]  /*57a0*/  LEA.HI.X R215, R218, UR11, R215, 0x2, P5 ;  /* 0x0000000bdad77c11 */ /* 0x000fc6000a8f14d7 */
[----:B------:R-:W-:Y:S05]  /*57b0*/  @!P1 BRA `(.L_x_126) ;  /* 0x0000000000049947 */ /* 0x000fea0003800000 */
[----:B------:R0:W5:Y:S02]  /*57c0*/  LDG.E.LTC128B R19, desc[UR14][R138.64+0x20] ;  /* 0x0000200e8a137981 */ /* 0x000164000c1e1920 */
.L_x_126:
[----:B------:R-:W-:Y:S05]  /*57d0*/  BSYNC B1 ;  /* 0x0000000000017941 */ /* 0x000fea0003800000 */
.L_x_125:
[----:B-----5:R-:W-:Y:S01]  /*57e0*/  FMUL R219, R19, R14 ;  /* 0x0000000e13db7220 */ /* 0x020fe20000400000 */
[----:B------:R-:W-:Y:S01]  /*57f0*/  ISETP.GT.AND P4, PT, R11, 0x69, P0 ;  /* 0x000000690b00780c */ /* 0x000fe20000784270 */
[----:B------:R-:W-:Y:S02]  /*5800*/  BSSY B1, `(.L_x_127) ;  /* 0x0000005000017945 */ /* 0x000fe40003800000 */
[----:B------:R-:W-:-:S05]  /*5810*/  FFMA R219, R142, R15, R219 ;  /* 0x0000000f8edb7223 */ /* 0x000fca00000000db */
[----:B------:R0:W-:Y:S05]  /*5820*/  @P1 STG.E desc[UR14][R210.64+0x20], R219 ;  /* 0x000020dbd2001986 */ /* 0x0001ea000c10190e */
[----:B------:R-:W-:Y:S05]  /*5830*/  @!P4 BRA `(.L_x_128) ;  /* 0x000000000004c947 */ /* 0x000fea0003800000 */
[----:B------:R0:W5:Y:S02]  /*5840*/  LDG.E.LTC128B R19, desc[UR14][R214.64+0x20] ;  /* 0x0000200ed6137981 */ /* 0x000164000c1e1920 */
.L_x_128:
[----:B------:R-:W-:Y:S05]  /*5850*/  BSYNC B1 ;  /* 0x0000000000017941 */ /* 0x000fea0003800000 */
.L_x_127:
[----:B------:R-:W-:-:S04]  /*5860*/  IMAD.WIDE.U32 R220, R154, 0x7, R220 ;  /* 0x000000079adc7825 */ /* 0x000fc800078e00dc */
[----:B-----5:R-:W-:Y:S01]  /*5870*/  FMUL R142, R19, R14 ;  /* 0x0000000e138e7220 */ /* 0x020fe20000400000 */
[----:B------:R-:W-:Y:S01]  /*5880*/  BSSY B1, `(.L_x_129) ;  /* 0x000000e000017945 */ /* 0x000fe20003800000 */
[----:B------:R-:W-:Y:S01]  /*5890*/  IMAD.WIDE.U32 R216, R154, 0x7, R216 ;  /* 0x000000079ad87825 */ /* 0x000fe200078e00d8 */
[----:B------:R-:W-:-:S03]  /*58a0*/  IADD3 R220, P1, R220, R154, RZ ;  /* 0x0000009adcdc7210 */ /* 0x000fc60007f3e0ff */
[----:B0-----:R-:W-:Y:S01]  /*58b0*/  FFMA R223, R143, R15, R142 ;  /* 0x0000000f8fdf7223 */ /* 0x001fe2000000008e */
[----:B------:R-:W-:Y:S01]  /*58c0*/  IMAD.IADD R219, R16, 0x1, R217 ;  /* 0x0000000110db7824 */ /* 0x000fe200078e02d9 */
[----:B------:R-:W-:Y:S02]  /*58d0*/  IADD3.X R221, R155, R16, R221, P1, !PT ;  /* 0x000000109bdd7210 */ /* 0x000fe40000ffe4dd */
[----:B------:R-:W-:Y:S01]  /*58e0*/  ISETP.GT.AND P1, PT, R11, 0x70, P2 ;  /* 0x000000700b00780c */ /* 0x000fe20001724270 */
[----:B------:R0:W-:Y:S01]  /*58f0*/  @P4 STG.E desc[UR14][R140.64+0x20], R223 ;  /* 0x000020df8c004986 */ /* 0x0001e2000c10190e */
[----:B------:R-:W-:-:S05]  /*5900*/  IADD3 R143, P4, R152, R216, RZ ;  /* 0x000000d8988f7210 */ /* 0x000fca0007f9e0ff */
[----:B------:R-:W-:Y:S01]  /*5910*/  IMAD.X R218, R219, 0x1, R23, P4 ;  /* 0x00000001dbda7824 */ /* 0x000fe200020e0617 */
[----:B------:R-:W-:-:S04]  /*5920*/  LEA R142, P4, R143, UR10, 0x2 ;  /* 0x0000000a8f8e7c11 */ /* 0x000fc8000f8810ff */
[----:B------:R-:W-:Y:S01]  /*5930*/  LEA.HI.X R143, R143, UR11, R218, 0x2, P4 ;  /* 0x0000000b8f8f7c11 */ /* 0x000fe2000a0f14da */
[----:B0-----:R-:W-:Y:S08]  /*5940*/  @!P1 BRA `(.L_x_130) ;  /* 0x0000000000049947 */ /* 0x001ff00003800000 */
[----:B------:R0:W5:Y:S02]  /*5950*/  LDG.E.LTC128B R19, desc[UR14][R142.64] ;  /* 0x0000000e8e137981 */ /* 0x000164000c1e1920 */
.L_x_130:
[----:B------:R-:W-:Y:S05]  /*5960*/  BSYNC B1 ;  /* 0x0000000000017941 */ /* 0x000fea0003800000 */
.L_x_129:
[-C--:B0-----:R-:W-:Y:S01]  /*5970*/  IMAD.WIDE.U32 R142, R9, R154.reuse, R220 ;  /* 0x0000009a098e7225 */ /* 0x081fe200078e00dc */
[----:B------:R-:W-:Y:S01]  /*5980*/  IADD3 R218, P5, R216, R154, RZ ;  /* 0x0000009ad8da7210 */ /* 0x000fe20007fbe0ff */
[----:B------:R-:W-:Y:S01]  /*5990*/  BSSY B1, `(.L_x_131) ;  /* 0x0000010000017945 */ /* 0x000fe20003800000 */
[----:B------:R-:W-:-:S03]  /*59a0*/  IADD3 R222, P4, R156, R142, RZ ;  /* 0x0000008e9cde7210 */ /* 0x000fc60007f9e0ff */
[----:B------:R-:W-:Y:S01]  /*59b0*/  IMAD.X R219, R219, 0x1, R155, P5 ;  /* 0x00000001dbdb7824 */ /* 0x000fe200028e069b */
[----:B------:R-:W-:Y:S01]  /*59c0*/  IADD3.X R223, R157, R7, R143, P4, !PT ;  /* 0x000000079ddf7210 */ /* 0x000fe200027fe48f */
[----:B-----5:R-:W-:Y:S01]  /*59d0*/  FMUL R143, R19, R14 ;  /* 0x0000000e138f7220 */ /* 0x020fe20000400000 */
[----:B------:R-:W-:-:S03]  /*59e0*/  IADD3 R216, P4, R18, R210, RZ ;  /* 0x000000d212d87210 */ /* 0x000fc60007f9e0ff */
[----:B------:R-:W-:Y:S01]  /*59f0*/  FFMA R225, R144, R15, R143 ;  /* 0x0000000f90e17223 */ /* 0x000fe2000000008f */
[----:B------:R-:W-:Y:S01]  /*5a00*/  IADD3 R143, P5, R218, R152, RZ ;  /* 0x00000098da8f7210 */ /* 0x000fe20007fbe0ff */
[----:B------:R-:W-:Y:S01]  /*5a10*/  IMAD.X R217, R17, 0x1, R211, P4 ;  /* 0x0000000111d97824 */ /* 0x000fe200020e06d3 */
[----:B------:R-:W-:-:S03]  /*5a20*/  ISETP.GT.AND P4, PT, R11, 0x71, P2 ;  /* 0x000000710b00780c */ /* 0x000fc60001784270 */
[----:B------:R-:W-:Y:S01]  /*5a30*/  IMAD.X R144, R219, 0x1, R23, P5 ;  /* 0x00000001db907824 */ /* 0x000fe200028e0617 */
[----:B------:R0:W-:Y:S01]  /*5a40*/  @P1 STG.E desc[UR14][R216.64], R225 ;  /* 0x000000e1d8001986 */ /* 0x0001e2000c10190e */
[----:B------:R-:W-:-:S04]  /*5a50*/  LEA R142, P5, R143, UR10, 0x2 ;  /* 0x0000000a8f8e7c11 */ /* 0x000fc8000f8a10ff */
[----:B------:R-:W-:-:S04]  /*5a60*/  LEA.HI.X R143, R143, UR11, R144, 0x2, P5 ;  /* 0x0000000b8f8f7c11 */ /* 0x000fc8000a8f1490 */
[----:B------:R-:W-:Y:S05]  /*5a70*/  @!P4 BRA `(.L_x_132) ;  /* 0x000000000004c947 */ /* 0x000fea0003800000 */
[----:B------:R0:W5:Y:S02]  /*5a80*/  LDG.E.LTC128B R19, desc[UR14][R142.64] ;  /* 0x0000000e8e137981 */ /* 0x000164000c1e1920 */
.L_x_132:
[----:B------:R-:W-:Y:S05]  /*5a90*/  BSYNC B1 ;  /* 0x0000000000017941 */ /* 0x000fea0003800000 */
.L_x_131:
[----:B------:R-:W-:Y:S01]  /*5aa0*/  IMAD.WIDE.U32 R222, R5, UR8, R222 ;  /* 0x0000000805de7c25 */ /* 0x000fe2000f8e00de */
[----:B------:R-:W-:Y:S01]  /*5ab0*/  ISETP.GT.AND P5, PT, R11, 0x70, P0 ;  /* 0x000000700b00780c */ /* 0x000fe200007a4270 */
[----:B------:R-:W-:Y:S02]  /*5ac0*/  BSSY B1, `(.L_x_133) ;  /* 0x000000c000017945 */ /* 0x000fe40003800000 */
[----:B0-----:R-:W-:Y:S01]  /*5ad0*/  IMAD.IADD R143, R8, 0x1, R223 ;  /* 0x00000001088f7824 */ /* 0x001fe200078e02df */
[----:B------:R-:W-:Y:S01]  /*5ae0*/  LEA R142, P1, R222, UR10, 0x2 ;  /* 0x0000000ade8e7c11 */ /* 0x000fe2000f8210ff */
[----:B------:R-:W-:-:S03]  /*5af0*/  IMAD.WIDE.U32 R212, R154, 0x7, R212 ;  /* 0x000000079ad47825 */ /* 0x000fc600078e00d4 */
[----:B------:R-:W-:Y:S01]  /*5b00*/  LEA.HI.X R143, R222, UR11, R143, 0x2, P1 ;  /* 0x0000000bde8f7c11 */ /* 0x000fe200088f148f */
[----:B-----5:R-:W-:Y:S01]  /*5b10*/  FMUL R222, R19, R14 ;  /* 0x0000000e13de7220 */ /* 0x020fe20000400000 */
[----:B------:R-:W-:-:S03]  /*5b20*/  IADD3 R144, P1, R18, R140, RZ ;  /* 0x0000008c12907210 */ /* 0x000fc60007f3e0ff */
[----:B------:R-:W-:Y:S02]  /*5b30*/  FFMA R223, R145, R15, R222 ;  /* 0x0000000f91df7223 */ /* 0x000fe400000000de */
[----:B------:R-:W-:-:S05]  /*5b40*/  IMAD.X R145, R17, 0x1, R141, P1 ;  /* 0x0000000111917824 */ /* 0x000fca00008e068d */
[----:B------:R0:W-:Y:S01]  /*5b50*/  @P4 STG.E desc[UR14][R144.64], R223 ;  /* 0x000000df90004986 */ /* 0x0001e2000c10190e */
[----:B------:R-:W-:Y:S05]  /*5b60*/  @!P5 BRA `(.L_x_134) ;  /* 0x000000000004d947 */ /* 0x000fea0003800000 */
[----:B------:R0:W5:Y:S02]  /*5b70*/  LDG.E.LTC128B R19, desc[UR14][R142.64+0x20] ;  /* 0x0000200e8e137981 */ /* 0x000164000c1e1920 */
.L_x_134:
[----:B------:R-:W-:Y:S05]  /*5b80*/  BSYNC B1 ;  /* 0x0000000000017941 */ /* 0x000fea0003800000 */
.L_x_133:
[----:B------:R-:W-:Y:S01]  /*5b90*/  IADD3 R224, P1, R212, R154, RZ ;  /* 0x0000009ad4e07210 */ /* 0x000fe20007f3e0ff */
[----:B0----5:R-:W-:Y:S01]  /*5ba0*/  FMUL R223, R19, R14 ;  /* 0x0000000e13df7220 */ /* 0x021fe20000400000 */
[----:B------:R-:W-:Y:S02]  /*5bb0*/  BSSY B1, `(.L_x_135) ;  /* 0x000000e000017945 */ /* 0x000fe40003800000 */
[----:B------:R-:W-:Y:S01]  /*5bc0*/  IADD3.X R225, R155, R16, R213, P1, !PT ;  /* 0x000000109be17210 */ /* 0x000fe20000ffe4d5 */
[----:B------:R-:W-:Y:S02]  /*5bd0*/  FFMA R227, R146, R15, R223 ;  /* 0x0000000f92e37223 */ /* 0x000fe400000000df */
[----:B------:R-:W-:-:S03]  /*5be0*/  IMAD.WIDE.U32 R212, R9, R154, R224 ;  /* 0x0000009a09d47225 */ /* 0x000fc600078e00e0 */
[----:B------:R0:W-:Y:S01]  /*5bf0*/  @P5 STG.E desc[UR14][R216.64+0x20], R227 ;  /* 0x000020e3d8005986 */ /* 0x0001e2000c10190e */
[----:B------:R-:W-:-:S04]  /*5c00*/  IADD3 R222, P1, R156, R212, RZ ;  /* 0x000000d49cde7210 */ /* 0x000fc80007f3e0ff */
[----:B------:R-:W-:-:S03]  /*5c10*/  IADD3.X R223, R157, R7, R213, P1, !PT ;  /* 0x000000079ddf7210 */ /* 0x000fc60000ffe4d5 */
[----:B------:R-:W-:-:S04]  /*5c20*/  IMAD.WIDE.U32 R222, R5, UR8, R222 ;  /* 0x0000000805de7c25 */ /* 0x000fc8000f8e00de */
[----:B------:R-:W-:Y:S01]  /*5c30*/  IMAD.IADD R213, R8, 0x1, R223 ;  /* 0x0000000108d57824 */ /* 0x000fe200078e02df */
[----:B------:R-:W-:-:S04]  /*5c40*/  LEA R212, P1, R222, UR10, 0x2 ;  /* 0x0000000aded47c11 */ /* 0x000fc8000f8210ff */
[----:B------:R-:W-:Y:S02]  /*5c50*/  LEA.HI.X R213, R222, UR11, R213, 0x2, P1 ;  /* 0x0000000bded57c11 */ /* 0x000fe400088f14d5 */
[----:B------:R-:W-:-:S13]  /*5c60*/  ISETP.GT.AND P1, PT, R11, 0x71, P0 ;  /* 0x000000710b00780c */ /* 0x000fda0000724270 */
[----:B0-----:R-:W-:Y:S05]  /*5c70*/  @!P1 BRA `(.L_x_136) ;  /* 0x0000000000049947 */ /* 0x001fea0003800000 */
[----:B------:R0:W5:Y:S02]  /*5c80*/  LDG.E.LTC128B R19, desc[UR14][R212.64+0x20] ;  /* 0x0000200ed4137981 */ /* 0x000164000c1e1920 */
.L_x_136:
[----:B------:R-:W-:Y:S05]  /*5c90*/  BSYNC B1 ;  /* 0x0000000000017941 */ /* 0x000fea0003800000 */
.L_x_135:
[----:B-----5:R-:W-:Y:S01]  /*5ca0*/  FMUL R22, R19, R14 ;  /* 0x0000000e13167220 */ /* 0x020fe20000400000 */
[C---:B------:R-:W-:Y:S01]  /*5cb0*/  IMAD.WIDE.U32 R220, R154.reuse, 0x7, R220 ;  /* 0x000000079adc7825 */ /* 0x040fe200078e00dc */
[----:B------:R-:W-:Y:S03]  /*5cc0*/  BSSY B1, `(.L_x_137) ;  /* 0x000001a000017945 */ /* 0x000fe60003800000 */
[----:B------:R-:W-:Y:S01]  /*5cd0*/  FFMA R223, R147, R15, R22 ;  /* 0x0000000f93df7223 */ /* 0x000fe20000000016 */
[----:B------:R-:W-:Y:S01]  /*5ce0*/  IMAD.WIDE.U32 R218, R154, 0x7, R218 ;  /* 0x000000079ada7825 */ /* 0x000fe200078e00da */
[----:B------:R-:W-:-:S03]  /*5cf0*/  IADD3 R146, P6, R220, R154, RZ ;  /* 0x0000009adc927210 */ /* 0x000fc60007fde0ff */
[----:B------:R-:W-:Y:S01]  /*5d00*/  IMAD.WIDE.U32 R224, R154, 0x7, R224 ;  /* 0x000000079ae07825 */ /* 0x000fe200078e00e0 */
[----:B------:R0:W-:Y:S01]  /*5d10*/  @P1 STG.E desc[UR14][R144.64+0x20], R223 ;  /* 0x000020df90001986 */ /* 0x0001e2000c10190e */
[C---:B------:R-:W-:Y:S02]  /*5d20*/  IADD3 R22, P1, R152.reuse, R218, RZ ;  /* 0x000000da98167210 */ /* 0x040fe40007f3e0ff */
[----:B------:R-:W-:Y:S01]  /*5d30*/  IADD3 R152, P4, P5, R152, R154, R218 ;  /* 0x0000009a98987210 */ /* 0x000fe20007d9e0da */
[----:B------:R-:W-:Y:S01]  /*5d40*/  IMAD.IADD R153, R16, 0x1, R219 ;  /* 0x0000000110997824 */ /* 0x000fe200078e02db */
[----:B------:R-:W-:Y:S02]  /*5d50*/  IADD3.X R147, R155, R16, R221, P6, !PT ;  /* 0x000000109b937210 */ /* 0x000fe400037fe4dd */
[-C--:B------:R-:W-:Y:S01]  /*5d60*/  IADD3 R218, P6, R224, R154.reuse, RZ ;  /* 0x0000009ae0da7210 */ /* 0x080fe20007fde0ff */
[----:B------:R-:W-:-:S03]  /*5d70*/  IMAD.WIDE.U32 R146, R9, R154, R146 ;  /* 0x0000009a09927225 */ /* 0x000fc600078e0092 */
[----:B------:R-:W-:Y:S02]  /*5d80*/  IADD3.X R219, R155, R16, R225, P6, !PT ;  /* 0x000000109bdb7210 */ /* 0x000fe400037fe4e1 */
[----:B------:R-:W-:Y:S01]  /*5d90*/  IADD3 R146, P6, R156, R146, RZ ;  /* 0x000000929c927210 */ /* 0x000fe20007fde0ff */
[----:B------:R-:W-:-:S03]  /*5da0*/  IMAD.WIDE.U32 R218, R9, R154, R218 ;  /* 0x0000009a09da7225 */ /* 0x000fc600078e00da */
[----:B------:R-:W-:Y:S02]  /*5db0*/  IADD3.X R147, R157, R7, R147, P6, !PT ;  /* 0x000000079d937210 */ /* 0x000fe400037fe493 */
[----:B------:R-:W-:-:S04]  /*5dc0*/  IADD3 R156, P6, R156, R218, RZ ;  /* 0x000000da9c9c7210 */ /* 0x000fc80007fde0ff */
[----:B------:R-:W-:Y:S01]  /*5dd0*/  IADD3.X R157, R157, R7, R219, P6, !PT ;  /* 0x000000079d9d7210 */ /* 0x000fe200037fe4db */
[----:B------:R-:W-:Y:S01]  /*5de0*/  IMAD.MOV.U32 R7, RZ, RZ, R19 ;  /* 0x000000ffff077224 */ /* 0x000fe200078e0013 */
[----:B------:R-:W-:Y:S01]  /*5df0*/  IADD3.X R219, R23, R155, R153, P4, P5 ;  /* 0x0000009b17db7210 */ /* 0x000fe200027ea499 */
[----:B------:R-:W-:Y:S01]  /*5e00*/  IMAD.X R23, R153, 0x1, R23, P1 ;  /* 0x0000000199177824 */ /* 0x000fe200008e0617 */
[----:B------:R-:W-:Y:S02]  /*5e10*/  ISETP.GT.AND P5, PT, R11, 0x78, P2 ;  /* 0x000000780b00780c */ /* 0x000fe400017a4270 */
[----:B------:R-:W-:-:S04]  /*5e20*/  LEA R154, P1, R22, UR10, 0x2 ;  /* 0x0000000a169a7c11 */ /* 0x000fc8000f8210ff */
[----:B------:R-:W-:-:S07]  /*5e30*/  LEA.HI.X R155, R22, UR11, R23, 0x2, P1 ;  /* 0x0000000b169b7c11 */ /* 0x000fce00088f1417 */
[----:B0-----:R-:W-:Y:S05]  /*5e40*/  @!P5 BRA `(.L_x_138) ;  /* 0x000000000004d947 */ /* 0x001fea0003800000 */
[----:B------:R0:W5:Y:S02]  /*5e50*/  LDG.E.LTC128B R7, desc[UR14][R154.64] ;  /* 0x0000000e9a077981 */ /* 0x000164000c1e1920 */
.L_x_138:
[----:B------:R-:W-:Y:S05]  /*5e60*/  BSYNC B1 ;  /* 0x0000000000017941 */ /* 0x000fea0003800000 */
.L_x_137:
[C---:B------:R-:W-:Y:S01]  /*5e70*/  IADD3 R16, P4, R18.reuse, R144, RZ ;  /* 0x0000009012107210 */ /* 0x040fe20007f9e0ff */
[----:B-----5:R-:W-:Y:S01]  /*5e80*/  FMUL R9, R7, R14 ;  /* 0x0000000e07097220 */ /* 0x020fe20000400000 */
[----:B------:R-:W-:Y:S01]  /*5e90*/  IADD3 R18, P1, R18, R216, RZ ;  /* 0x000000d812127210 */ /* 0x000fe20007f3e0ff */
[----:B------:R-:W-:Y:S01]  /*5ea0*/  BSSY B1, `(.L_x_139) ;  /* 0x000000b000017945 */ /* 0x000fe20003800000 */
[----:B------:R-:W-:Y:S01]  /*5eb0*/  ISETP.GT.AND P2, PT, R11, 0x79, P2 ;  /* 0x000000790b00780c */ /* 0x000fe20001744270 */
[----:B------:R-:W-:Y:S01]  /*5ec0*/  FFMA R9, R148, R15, R9 ;  /* 0x0000000f94097223 */ /* 0x000fe20000000009 */
[----:B------:R-:W-:-:S04]  /*5ed0*/  IMAD.WIDE.U32 R146, R5, UR8, R146 ;  /* 0x0000000805927c25 */ /* 0x000fc8000f8e0092 */
[C---:B------:R-:W-:Y:S01]  /*5ee0*/  IMAD.X R19, R17.reuse, 0x1, R217, P1 ;  /* 0x0000000111137824 */ /* 0x040fe200008e06d9 */
[----:B------:R-:W-:Y:S01]  /*5ef0*/  LEA R22, P1, R152, UR10, 0x2 ;  /* 0x0000000a98167c11 */ /* 0x000fe2000f8210ff */
[----:B------:R-:W-:-:S03]  /*5f00*/  IMAD.X R17, R17, 0x1, R145, P4 ;  /* 0x0000000111117824 */ /* 0x000fc600020e0691 */
[----:B------:R0:W-:Y:S01]  /*5f10*/  @P5 STG.E desc[UR14][R18.64], R9 ;  /* 0x0000000912005986 */ /* 0x0001e2000c10190e */
[----:B------:R-:W-:Y:S01]  /*5f20*/  LEA.HI.X R23, R152, UR11, R219, 0x2, P1 ;  /* 0x0000000b98177c11 */ /* 0x000fe200088f14db */
[----:B------:R-:W-:Y:S07]  /*5f30*/  @!P2 BRA `(.L_x_140) ;  /* 0x000000000004a947 */ /* 0x000fee0003800000 */
[----:B------:R0:W5:Y:S02]  /*5f40*/  LDG.E.LTC128B R7, desc[UR14][R22.64] ;  /* 0x0000000e16077981 */ /* 0x000164000c1e1920 */
.L_x_140:
[----:B------:R-:W-:Y:S05]  /*5f50*/  BSYNC B1 ;  /* 0x0000000000017941 */ /* 0x000fea0003800000 */
.L_x_139:
[----:B-----5:R-:W-:Y:S01]  /*5f60*/  FMUL R148, R7, R14 ;  /* 0x0000000e07947220 */ /* 0x020fe20000400000 */
[----:B------:R-:W-:Y:S01]  /*5f70*/  ISETP.GT.AND P4, PT, R11, 0x78, P0 ;  /* 0x000000780b00780c */ /* 0x000fe20000784270 */
[----:B0-----:R-:W-:Y:S01]  /*5f80*/  IMAD.IADD R9, R8, 0x1, R147 ;  /* 0x0000000108097824 */ /* 0x001fe200078e0293 */
[C---:B------:R-:W-:Y:S01]  /*5f90*/  LEA R22, P1, R146.reuse, UR10, 0x2 ;  /* 0x0000000a92167c11 */ /* 0x040fe2000f8210ff */
[----:B------:R-:W-:Y:S01]  /*5fa0*/  FFMA R149, R149, R15, R148 ;  /* 0x0000000f95957223 */ /* 0x000fe20000000094 */
[----:B------:R-:W-:Y:S01]  /*5fb0*/  BSSY B1, `(.L_x_141) ;  /* 0x0000006000017945 */ /* 0x000fe20003800000 */
[----:B------:R-:W-:Y:S01]  /*5fc0*/  IMAD.WIDE.U32 R156, R5, UR8, R156 ;  /* 0x00000008059c7c25 */ /* 0x000fe2000f8e009c */
[----:B------:R-:W-:Y:S02]  /*5fd0*/  LEA.HI.X R23, R146, UR11, R9, 0x2, P1 ;  /* 0x0000000b92177c11 */ /* 0x000fe400088f1409 */
[----:B------:R0:W-:Y:S05]  /*5fe0*/  @P2 STG.E desc[UR14][R16.64], R149 ;  /* 0x0000009510002986 */ /* 0x0001ea000c10190e */
[----:B------:R-:W-:Y:S05]  /*5ff0*/  @!P4 BRA `(.L_x_142) ;  /* 0x000000000004c947 */ /* 0x000fea0003800000 */
[----:B------:R0:W5:Y:S02]  /*6000*/  LDG.E.LTC128B R7, desc[UR14][R22.64+0x20] ;  /* 0x0000200e16077981 */ /* 0x000164000c1e1920 */
.L_x_142:
[----:B------:R-:W-:Y:S05]  /*6010*/  BSYNC B1 ;  /* 0x0000000000017941 */ /* 0x000fea0003800000 */
.L_x_141:
[----:B-----5:R-:W-:Y:S01]  /*6020*/  FMUL R5, R7, R14 ;  /* 0x0000000e07057220 */ /* 0x020fe20000400000 */
[----:B------:R-:W-:Y:S01]  /*6030*/  ISETP.GT.AND P1, PT, R11, 0x79, P0 ;  /* 0x000000790b00780c */ /* 0x000fe20000724270 */
[----:B------:R-:W-:Y:S01]  /*6040*/  IMAD.IADD R9, R8, 0x1, R157 ;  /* 0x0000000108097824 */ /* 0x000fe200078e029d */
[----:B------:R-:W-:Y:S01]  /*6050*/  LEA R8, P2, R156, UR10, 0x2 ;  /* 0x0000000a9c087c11 */ /* 0x000fe2000f8410ff */
[----:B------:R-:W-:Y:S01]  /*6060*/  FFMA R5, R150, R15, R5 ;  /* 0x0000000f96057223 */ /* 0x000fe20000000005 */
[----:B------:R-:W-:Y:S01]  /*6070*/  BSSY B1, `(.L_x_143) ;  /* 0x0000006000017945 */ /* 0x000fe20003800000 */
[----:B------:R-:W-:Y:S02]  /*6080*/  ISETP.GT.AND P0, PT, R12, 0x80, PT ;  /* 0x000000800c00780c */ /* 0x000fe40003f04270 */
[----:B------:R-:W-:Y:S01]  /*6090*/  LEA.HI.X R9, R156, UR11, R9, 0x2, P2 ;  /* 0x0000000b9c097c11 */ /* 0x000fe200090f1409 */
[----:B------:R0:W-:Y:S05]  /*60a0*/  @P4 STG.E desc[UR14][R18.64+0x20], R5 ;  /* 0x0000200512004986 */ /* 0x0001ea000c10190e */
[----:B------:R-:W-:Y:S05]  /*60b0*/  @!P1 BRA `(.L_x_144) ;  /* 0x0000000000049947 */ /* 0x000fea0003800000 */
[----:B------:R0:W5:Y:S02]  /*60c0*/  LDG.E.LTC128B R7, desc[UR14][R8.64+0x20] ;  /* 0x0000200e08077981 */ /* 0x000164000c1e1920 */
.L_x_144:
[----:B------:R-:W-:Y:S05]  /*60d0*/  BSYNC B1 ;  /* 0x0000000000017941 */ /* 0x000fea0003800000 */
.L_x_143:
[----:B-----5:R-:W-:Y:S01]  /*60e0*/  FMUL R146, R7, R14 ;  /* 0x0000000e07927220 */ /* 0x020fe20000400000 */
[----:B------:R-:W-:Y:S01]  /*60f0*/  ISETP.GT.AND P2, PT, R11, RZ, P0 ;  /* 0x000000ff0b00720c */ /* 0x000fe20000744270 */
[----:B------:R-:W-:Y:S02]  /*6100*/  BSSY B1, `(.L_x_145) ;  /* 0x0000005000017945 */ /* 0x000fe40003800000 */
[----:B------:R-:W-:-:S05]  /*6110*/  FFMA R151, R151, R15, R146 ;  /* 0x0000000f97977223 */ /* 0x000fca0000000092 */
[----:B------:R0:W-:Y:S05]  /*6120*/  @P1 STG.E desc[UR14][R16.64+0x20], R151 ;  /* 0x0000209710001986 */ /* 0x0001ea000c10190e */
[----:B------:R-:W-:Y:S05]  /*6130*/  @!P2 BRA `(.L_x_146) ;  /* 0x000000000004a947 */ /* 0x000fea0003800000 */
[----:B------:R0:W5:Y:S02]  /*6140*/  LDG.E.LTC128B R7, desc[UR14][R158.64+0x200] ;  /* 0x0002000e9e077981 */ /* 0x000164000c1e1920 */
.L_x_146:
[----:B------:R-:W-:Y:S05]  /*6150*/  BSYNC B1 ;  /* 0x0000000000017941 */ /* 0x000fea0003800000 */
.L_x_145:
[----:B0----5:R-:W-:Y:S01]  /*6160*/  FMUL R5, R7, R14 ;  /* 0x0000000e07057220 */ /* 0x021fe20000400000 */
[----:B------:R-:W-:Y:S01]  /*6170*/  ISETP.GT.AND P4, PT, R11, 0x1, P0 ;  /* 0x000000010b00780c */ /* 0x000fe20000784270 */
[----:B------:R-:W-:Y:S01]  /*6180*/  BSSY B1, `(.L_x_147) ;  /* 0x0000006000017945 */ /* 0x000fe20003800000 */
[----:B------:R-:W-:Y:S01]  /*6190*/  ISETP.GT.AND P1, PT, R12, 0x88, PT ;  /* 0x000000880c00780c */ /* 0x000fe20003f24270 */
[----:B------:R-:W-:-:S05]  /*61a0*/  FFMA R5, R24, R15, R5 ;  /* 0x0000000f18057223 */ /* 0x000fca0000000005 */
[----:B------:R0:W-:Y:S05]  /*61b0*/  @P2 STG.E desc[UR14][R20.64+0x200], R5 ;  /* 0x0002000514002986 */ /* 0x0001ea000c10190e */
[----:B------:R-:W-:Y:S05]  /*61c0*/  @!P4 BRA `(.L_x_148) ;  /* 0x000000000004c947 */ /* 0x000fea0003800000 */
[----:B------:R0:W5:Y:S02]  /*61d0*/  LDG.E.LTC128B R7, desc[UR14][R88.64+0x200] ;  /* 0x0002000e58077981 */ /* 0x000164000c1e1920 */
.L_x_148:
[----:B------:R-:W-:Y:S05]  /*61e0*/  BSYNC B1 ;  /* 0x0000000000017941 */ /* 0x000fea0003800000 */
.L_x_147:
[----:B-----5:R-:W-:Y:S01]  /*61f0*/  FMUL R12, R7, R14 ;  /* 0x0000000e070c7220 */ /* 0x020fe20000400000 */
[----:B------:R-:W-:Y:S01]  /*6200*/  ISETP.GT.AND P2, PT, R11, RZ, P1 ;  /* 0x000000ff0b00720c */ /* 0x000fe20000f44270 */
[----:B------:R-:W-:Y:S02]  /*6210*/  BSSY B1, `(.L_x_149) ;  /* 0x0000005000017945 */ /* 0x000fe40003800000 */
[----:B------:R-:W-:-:S05]  /*6220*/  FFMA R25, R25, R15, R12 ;  /* 0x0000000f19197223 */ /* 0x000fca000000000c */
[----:B------:R0:W-:Y:S05]  /*6230*/  @P4 STG.E desc[UR14][R160.64+0x200], R25 ;  /* 0x00020019a0004986 */ /* 0x0001ea000c10190e */
[----:B------:R-:W-:Y:S05]  /*6240*/  @!P2 BRA `(.L_x_150) ;  /* 0x000000000004a947 */ /* 0x000fea0003800000 */
[----:B------:R0:W5:Y:S02]  /*6250*/  LDG.E.LTC128B R7, desc[UR14][R158.64+0x220] ;  /* 0x0002200e9e077981 */ /* 0x000164000c1e1920 */
.L_x_150:
[----:B------:R-:W-:Y:S05]  /*6260*/  BSYNC B1 ;  /* 0x0000000000017941 */ /* 0x000fea0003800000 */
.L_x_149:
[----:B0----5:R-:W-:Y:S01]  /*6270*/  FMUL R5, R7, R14 ;  /* 0x0000000e07057220 */ /* 0x021fe20000400000 */
[----:B------:R-:W-:Y:S01]  /*6280*/  ISETP.GT.AND P4, PT, R11, 0x1, P1 ;  /* 0x000000010b00780c */ /* 0x000fe20000f84270 */
[----:B------:R-:W-:Y:S02]  /*6290*/  BSSY B1, `(.L_x_151) ;  /* 0x0000005000017945 */ /* 0x000fe40003800000 */
[----:B------:R-:W-:-:S05]  /*62a0*/  FFMA R5, R26, R15, R5 ;  /* 0x0000000f1a057223 */ /* 0x000fca0000000005 */
[----:B------:R0:W-:Y:S05]  /*62b0*/  @P2 STG.E desc[UR14][R20.64+0x220], R5 ;  /* 0x0002200514002986 */ /* 0x0001ea000c10190e */
[----:B------:R-:W-:Y:S05]  /*62c0*/  @!P4 BRA `(.L_x_152) ;  /* 0x000000000004c947 */ /* 0x000fea0003800000 */
[----:B------:R0:W5:Y:S02]  /*62d0*/  LDG.E.LTC128B R7, desc[UR14][R88.64+0x220] ;  /* 0x0002200e58077981 */ /* 0x000164000c1e1920 */
.L_x_152:
[----:B------:R-:W-:Y:S05]  /*62e0*/  BSYNC B1 ;  /* 0x0000000000017941 */ /* 0x000fea0003800000 */
.L_x_151:
[----:B-----5:R-:W-:Y:S01]  /*62f0*/  FMUL R12, R7, R14 ;  /* 0x0000000e070c7220 */ /* 0x020fe20000400000 */
[----:B------:R-:W-:Y:S01]  /*6300*/  ISETP.GT.AND P2, PT, R11, 0x8, P0 ;  /* 0x000000080b00780c */ /* 0x000fe20000744270 */
[----:B------:R-:W-:Y:S02]  /*6310*/  BSSY B1, `(.L_x_153) ;  /* 0x0000005000017945 */ /* 0x000fe40003800000 */
[----:B------:R-:W-:-:S05]  /*6320*/  FFMA R27, R27, R15, R12 ;  /* 0x0000000f1b1b7223 */ /* 0x000fca000000000c */
[----:B------:R0:W-:Y:S05]  /*6330*/  @P4 STG.E desc[UR14][R160.64+0x220], R27 ;  /* 0x0002201ba0004986 */ /* 0x0001ea000c10190e */
[----:B------:R-:W-:Y:S05]  /*6340*/  @!P2 BRA `(.L_x_154) ;  /* 0x000000000004a947 */ /* 0x000fea0003800000 */
[----:B------:R0:W5:Y:S02]  /*6350*/  LDG.E.LTC128B R7, desc[UR14][R90.64+0x200] ;  /* 0x0002000e5a077981 */ /* 0x000164000c1e1920 */
.L_x_154:
[----:B------:R-:W-:Y:S05]  /*6360*/  BSYNC B1 ;  /* 0x0000000000017941 */ /* 0x000fea0003800000 */
.L_x_153:
[----:B0----5:R-:W-:Y:S01]  /*6370*/  FMUL R5, R7, R14 ;  /* 0x0000000e07057220 */ /* 0x021fe20000400000 */
[----:B------:R-:W-:Y:S01]  /*6380*/  ISETP.GT.AND P4, PT, R11, 0x9, P0 ;  /* 0x000000090b00780c */ /* 0x000fe20000784270 */
[----:B------:R-:W-:Y:S02]  /*6390*/  BSSY B1, `(.L_x_155) ;  /* 0x0000005000017945 */ /* 0x000fe40003800000 */
[----:B------:R-:W-:-:S05]  /*63a0*/  FFMA R5, R28, R15, R5 ;  /* 0x0000000f1c057223 */ /* 0x000fca0000000005 */
[----:B------:R0:W-:Y:S05]  /*63b0*/  @P2 STG.E desc[UR14][R162.64+0x200], R5 ;  /* 0x00020005a2002986 */ /* 0x0001ea000c10190e */
[----:B------:R-:W-:Y:S05]  /*63c0*/  @!P4 BRA `(.L_x_156) ;  /* 0x000000000004c947 */ /* 0x000fea0003800000 */
[----:B------:R0:W5:Y:S02]  /*63d0*/  LDG.E.LTC128B R7, desc[UR14][R164.64+0x200] ;  /* 0x0002000ea4077981 */ /* 0x000164000c1e1920 */
.L_x_156:
[----:B------:R-:W-:Y:S05]  /*63e0*/  BSYNC B1 ;  /* 0x0000000000017941 */ /* 0x000fea0003800000 */
.L_x_155:
[----:B-----5:R-:W-:Y:S01]  /*63f0*/  FMUL R12, R7, R14 ;  /* 0x0000000e070c7220 */ /* 0x020fe20000400000 */
[----:B------:R-:W-:Y:S01]  /*6400*/  ISETP.GT.AND P2, PT, R11, 0x8, P1 ;  /* 0x000000080b00780c */ /* 0x000fe20000f44270 */
[----:B------:R-:W-:Y:S02]  /*6410*/  BSSY B1, `(.L_x_157) ;  /* 0x0000005000017945 */ /* 0x000fe40003800000 */
[----:B------:R-:W-:-:S05]  /*6420*/  FFMA R29, R29, R15, R12 ;  /* 0x0000000f1d1d7223 */ /* 0x000fca000000000c */
[----:B------:R0:W-:Y:S05]  /*6430*/  @P4 STG.E desc[UR14][R166.64+0x200], R29 ;  /* 0x0002001da6004986 */ /* 0x0001ea000c10190e */
[----:B------:R-:W-:Y:S05]  /*6440*/  @!P2 BRA `(.L_x_158) ;  /* 0x000000000004a947 */ /* 0x000fea0003800000 */
[----:B------:R0:W5:Y:S02]  /*6450*/  LDG.E.LTC128B R7, desc[UR14][R90.64+0x220] ;  /* 0x0002200e5a077981 */ /* 0x000164000c1e1920 */
.L_x_158:
[----:B------:R-:W-:Y:S05]  /*6460*/  BSYNC B1 ;  /* 0x0000000000017941 */ /* 0x000fea0003800000 */
.L_x_157:
[----:B0----5:R-:W-:Y:S01]  /*6470*/  FMUL R5, R7, R14 ;  /* 0x0000000e07057220 */ /* 0x021fe20000400000 */
[----:B------:R-:W-:Y:S01]  /*6480*/  ISETP.GT.AND P4, PT, R11, 0x9, P1 ;  /* 0x000000090b00780c */ /* 0x000fe20000f84270 */
[----:B------:R-:W-:Y:S02]  /*6490*/  BSSY B1, `(.L_x_159) ;  /* 0x0000005000017945 */ /* 0x000fe40003800000 */
[----:B------:R-:W-:-:S05]  /*64a0*/  FFMA R5, R30, R15, R5 ;  /* 0x0000000f1e057223 */ /* 0x000fca0000000005 */
[----:B------:R0:W-:Y:S05]  /*64b0*/  @P2 STG.E desc[UR14][R162.64+0x220], R5 ;  /* 0x00022005a2002986 */ /* 0x0001ea000c10190e */
[----:B------:R-:W-:Y:S05]  /*64c0*/  @!P4 BRA `(.L_x_160) ;  /* 0x000000000004c947 */ /* 0x000fea0003800000 */
[----:B------:R0:W5:Y:S02]  /*64d0*/  LDG.E.LTC128B R7, desc[UR14][R164.64+0x220] ;  /* 0x0002200ea4077981 */ /* 0x000164000c1e1920 */
.L_x_160:
[----:B------:R-:W-:Y:S05]  /*64e0*/  BSYNC B1 ;  /* 0x0000000000017941 */ /* 0x000fea0003800000 */
.L_x_159:
[----:B-----5:R-:W-:Y:S01]  /*64f0*/  FMUL R12, R7, R14 ;  /* 0x0000000e070c7220 */ /* 0x020fe20000400000 */
[----:B------:R-:W-:Y:S01]  /*6500*/  ISETP.GT.AND P2, PT, R11, 0x10, P0 ;  /* 0x000000100b00780c */ /* 0x000fe20000744270 */
[----:B------:R-:W-:Y:S02]  /*6510*/  BSSY B1, `(.L_x_161) ;  /* 0x0000005000017945 */ /* 0x000fe40003800000 */
[----:B------:R-:W-:-:S05]  /*6520*/  FFMA R31, R31, R15, R12 ;  /* 0x0000000f1f1f7223 */ /* 0x000fca000000000c */
[----:B------:R0:W-:Y:S05]  /*6530*/  @P4 STG.E desc[UR14][R166.64+0x220], R31 ;  /* 0x0002201fa6004986 */ /* 0x0001ea000c10190e */
[----:B------:R-:W-:Y:S05]  /*6540*/  @!P2 BRA `(.L_x_162) ;  /* 0x000000000004a947 */ /* 0x000fea0003800000 */
[----:B------:R0:W5:Y:S02]  /*6550*/  LDG.E.LTC128B R7, desc[UR14][R96.64+0x200] ;  /* 0x0002000e60077981 */ /* 0x000164000c1e1920 */
.L_x_162:
[----:B------:R-:W-:Y:S05]  /*6560*/  BSYNC B1 ;  /* 0x0000000000017941 */ /* 0x000fea0003800000 */
.L_x_161:
[----:B0----5:R-:W-:Y:S01]  /*6570*/  FMUL R5, R7, R14 ;  /* 0x0000000e07057220 */ /* 0x021fe20000400000 */
[----:B------:R-:W-:Y:S01]  /*6580*/  ISETP.GT.AND P4, PT, R11, 0x11, P0 ;  /* 0x000000110b00780c */ /* 0x000fe20000784270 */
[----:B------:R-:W-:Y:S02]  /*6590*/  BSSY B1, `(.L_x_163) ;  /* 0x0000005000017945 */ /* 0x000fe40003800000 */
[----:B------:R-:W-:-:S05]  /*65a0*/  FFMA R5, R32, R15, R5 ;  /* 0x0000000f20057223 */ /* 0x000fca0000000005 */
[----:B------:R0:W-:Y:S05]  /*65b0*/  @P2 STG.E desc[UR14][R92.64+0x200], R5 ;  /* 0x000200055c002986 */ /* 0x0001ea000c10190e */
[----:B------:R-:W-:Y:S05]  /*65c0*/  @!P4 BRA `(.L_x_164) ;  /* 0x000000000004c947 */ /* 0x000fea0003800000 */
[----:B------:R0:W5:Y:S02]  /*65d0*/  LDG.E.LTC128B R7, desc[UR14][R94.64+0x200] ;  /* 0x0002000e5e077981 */ /* 0x000164000c1e1920 */
.L_x_164:
[----:B------:R-:W-:Y:S05]  /*65e0*/  BSYNC B1 ;  /* 0x0000000000017941 */ /* 0x000fea0003800000 */
.L_x_163:
[----:B-----5:R-:W-:Y:S01]  /*65f0*/  FMUL R12, R7, R14 ;  /* 0x0000000e070c7220 */ /* 0x020fe20000400000 */
[----:B------:R-:W-:Y:S01]  /*6600*/  ISETP.GT.AND P2, PT, R11, 0x10, P1 ;  /* 0x000000100b00780c */ /* 0x000fe20000f44270 */
[----:B------:R-:W-:Y:S02]  /*6610*/  BSSY B1, `(.L_x_165) ;  /* 0x0000005000017945 */ /* 0x000fe40003800000 */
[----:B------:R-:W-:-:S05]  /*6620*/  FFMA R33, R33, R15, R12 ;  /* 0x0000000f21217223 */ /* 0x000fca000000000c */
[----:B------:R0:W-:Y:S05]  /*6630*/  @P4 STG.E desc[UR14][R168.64+0x200], R33 ;  /* 0x00020021a8004986 */ /* 0x0001ea000c10190e */
[----:B------:R-:W-:Y:S05]  /*6640*/  @!P2 BRA `(.L_x_166) ;  /* 0x000000000004a947 */ /* 0x000fea0003800000 */
[----:B------:R0:W5:Y:S02]  /*6650*/  LDG.E.LTC128B R7, desc[UR14][R96.64+0x220] ;  /* 0x0002200e60077981 */ /* 0x000164000c1e1920 */
.L_x_166:
[----:B------:R-:W-:Y:S05]  /*6660*/  BSYNC B1 ;  /* 0x0000000000017941 */ /* 0x000fea0003800000 */
.L_x_165:
[----:B0----5:R-:W-:Y:S01]  /*6670*/  FMUL R5, R7, R14 ;  /* 0x0000000e07057220 */ /* 0x021fe20000400000 */
[----:B------:R-:W-:Y:S01]  /*6680*/  ISETP.GT.AND P4, PT, R11, 0x11, P1 ;  /* 0x000000110b00780c */ /* 0x000fe20000f84270 */
[----:B------:R-:W-:Y:S02]  /*6690*/  BSSY B1, `(.L_x_167) ;  /* 0x0000005000017945 */ /* 0x000fe40003800000 */
[----:B------:R-:W-:-:S05]  /*66a0*/  FFMA R5, R34, R15, R5 ;  /* 0x0000000f22057223 */ /* 0x000fca0000000005 */
[----:B------:R0:W-:Y:S05]  /*66b0*/  @P2 STG.E desc[UR14][R92.64+0x220], R5 ;  /* 0x000220055c002986 */ /* 0x0001ea000c10190e */
[----:B------:R-:W-:Y:S05]  /*66c0*/  @!P4 BRA `(.L_x_168) ;  /* 0x000000000004c947 */ /* 0x000fea0003800000 */
[----:B------:R0:W5:Y:S02]  /*66d0*/  LDG.E.LTC128B R7, desc[UR14][R94.64+0x220] ;  /* 0x0002200e5e077981 */ /* 0x000164000c1e1920 */
.L_x_168:
[----:B------:R-:W-:Y:S05]  /*66e0*/  BSYNC B1 ;  /* 0x0000000000017941 */ /* 0x000fea0003800000 */
.L_x_167:
[----:B-----5:R-:W-:Y:S01]  /*66f0*/  FMUL R12, R7, R14 ;  /* 0x0000000e070c7220 */ /* 0x020fe20000400000 */
[----:B------:R-:W-:Y:S01]  /*6700*/  ISETP.GT.AND P2, PT, R11, 0x18, P0 ;  /* 0x000000180b00780c */ /* 0x000fe20000744270 */
[----:B------:R-:W-:Y:S02]  /*6710*/  BSSY B1, `(.L_x_169) ;  /* 0x0000005000017945 */ /* 0x000fe40003800000 */
[----:B------:R-:W-:-:S05]  /*6720*/  FFMA R35, R35, R15, R12 ;  /* 0x0000000f23237223 */ /* 0x000fca000000000c */
[----:B------:R0:W-:Y:S05]  /*6730*/  @P4 STG.E desc[UR14][R168.64+0x220], R35 ;  /* 0x00022023a8004986 */ /* 0x0001ea000c10190e */
[----:B------:R-:W-:Y:S05]  /*6740*/  @!P2 BRA `(.L_x_170) ;  /* 0x000000000004a947 */ /* 0x000fea0003800000 */
[----:B------:R0:W5:Y:S02]  /*6750*/  LDG.E.LTC128B R7, desc[UR14][R98.64+0x200] ;  /* 0x0002000e62077981 */ /* 0x000164000c1e1920 */
.L_x_170:
[----:B------:R-:W-:Y:S05]  /*6760*/  BSYNC B1 ;  /* 0x0000000000017941 */ /* 0x000fea0003800000 */
.L_x_169:
[----:B0----5:R-:W-:Y:S01]  /*6770*/  FMUL R5, R7, R14 ;  /* 0x0000000e07057220 */ /* 0x021fe20000400000 */
[----:B------:R-:W-:Y:S01]  /*6780*/  ISETP.GT.AND P4, PT, R11, 0x19, P0 ;  /* 0x000000190b00780c */ /* 0x000fe20000784270 */
[----:B------:R-:W-:Y:S02]  /*6790*/  BSSY B1, `(.L_x_171) ;  /* 0x0000005000017945 */ /* 0x000fe40003800000 */
[----:B------:R-:W-:-:S05]  /*67a0*/  FFMA R5, R36, R15, R5 ;  /* 0x0000000f24057223 */ /* 0x000fca0000000005 */
[----:B------:R0:W-:Y:S05]  /*67b0*/  @P2 STG.E desc[UR14][R172.64+0x200], R5 ;  /* 0x00020005ac002986 */ /* 0x0001ea000c10190e */
[----:B------:R-:W-:Y:S05]  /*67c0*/  @!P4 BRA `(.L_x_172) ;  /* 0x000000000004c947 */ /* 0x000fea0003800000 */
[----:B------:R0:W5:Y:S02]  /*67d0*/  LDG.E.LTC128B R7, desc[UR14][R100.64+0x200] ;  /* 0x0002000e64077981 */ /* 0x000164000c1e1920 */
.L_x_172:
[----:B------:R-:W-:Y:S05]  /*67e0*/  BSYNC B1 ;  /* 0x0000000000017941 */ /* 0x000fea0003800000 */
.L_x_171:
[----:B-----5:R-:W-:Y:S01]  /*67f0*/  FMUL R12, R7, R14 ;  /* 0x0000000e070c7220 */ /* 0x020fe20000400000 */
[----:B------:R-:W-:Y:S01]  /*6800*/  ISETP.GT.AND P2, PT, R11, 0x18, P1 ;  /* 0x000000180b00780c */ /* 0x000fe20000f44270 */
[----:B------:R-:W-:Y:S02]  /*6810*/  BSSY B1, `(.L_x_173) ;  /* 0x0000005000017945 */ /* 0x000fe40003800000 */
[----:B------:R-:W-:-:S05]  /*6820*/  FFMA R37, R37, R15, R12 ;  /* 0x0000000f25257223 */ /* 0x000fca000000000c */
[----:B------:R0:W-:Y:S05]  /*6830*/  @P4 STG.E desc[UR14][R170.64+0x200], R37 ;  /* 0x00020025aa004986 */ /* 0x0001ea000c10190e */
[----:B------:R-:W-:Y:S05]  /*6840*/  @!P2 BRA `(.L_x_174) ;  /* 0x000000000004a947 */ /* 0x000fea0003800000 */
[----:B------:R0:W5:Y:S02]  /*6850*/  LDG.E.LTC128B R7, desc[UR14][R98.64+0x220] ;  /* 0x0002200e62077981 */ /* 0x000164000c1e1920 */
.L_x_174:
[----:B------:R-:W-:Y:S05]  /*6860*/  BSYNC B1 ;  /* 0x0000000000017941 */ /* 0x000fea0003800000 */
.L_x_173:
[----:B0----5:R-:W-:Y:S01]  /*6870*/  FMUL R5, R7, R14 ;  /* 0x0000000e07057220 */ /* 0x021fe20000400000 */
[----:B------:R-:W-:Y:S01]  /*6880*/  ISETP.GT.AND P4, PT, R11, 0x19, P1 ;  /* 0x000000190b00780c */ /* 0x000fe20000f84270 */
[----:B------:R-:W-:Y:S02]  /*6890*/  BSSY B1, `(.L_x_175) ;  /* 0x0000005000017945 */ /* 0x000fe40003800000 */
[----:B------:R-:W-:-:S05]  /*68a0*/  FFMA R5, R38, R15, R5 ;  /* 0x0000000f26057223 */ /* 0x000fca0000000005 */
[----:B------:R0:W-:Y:S05]  /*68b0*/  @P2 STG.E desc[UR14][R172.64+0x220], R5 ;  /* 0x00022005ac002986 */ /* 0x0001ea000c10190e */
[----:B------:R-:W-:Y:S05]  /*68c0*/  @!P4 BRA `(.L_x_176) ;  /* 0x000000000004c947 */ /* 0x000fea0003800000 */
[----:B------:R0:W5:Y:S02]  /*68d0*/  LDG.E.LTC128B R7, desc[UR14][R100.64+0x220] ;  /* 0x0002200e64077981 */ /* 0x000164000c1e1920 */
.L_x_176:
[----:B------:R-:W-:Y:S05]  /*68e0*/  BSYNC B1 ;  /* 0x0000000000017941 */ /* 0x000fea0003800000 */
.L_x_175:
[----:B-----5:R-:W-:Y:S01]  /*68f0*/  FMUL R12, R7, R14 ;  /* 0x0000000e070c7220 */ /* 0x020fe20000400000 */
[----:B------:R-:W-:Y:S01]  /*6900*/  ISETP.GT.AND P2, PT, R11, 0x20, P0 ;  /* 0x000000200b00780c */ /* 0x000fe20000744270 */
[----:B------:R-:W-:Y:S02]  /*6910*/  BSSY B1, `(.L_x_177) ;  /* 0x0000005000017945 */ /* 0x000fe40003800000 */
[----:B------:R-:W-:-:S05]  /*6920*/  FFMA R39, R39, R15, R12 ;  /* 0x0000000f27277223 */ /* 0x000fca000000000c */
[----:B------:R0:W-:Y:S05]  /*6930*/  @P4 STG.E desc[UR14][R170.64+0x220], R39 ;  /* 0x00022027aa004986 */ /* 0x0001ea000c10190e */
[----:B------:R-:W-:Y:S05]  /*6940*/  @!P2 BRA `(.L_x_178) ;  /* 0x000000000004a947 */ /* 0x000fea0003800000 */
[----:B------:R0:W5:Y:S02]  /*6950*/  LDG.E.LTC128B R7, desc[UR14][R174.64+0x200] ;  /* 0x0002000eae077981 */ /* 0x000164000c1e1920 */
.L_x_178:
[----:B------:R-:W-:Y:S05]  /*6960*/  BSYNC B1 ;  /* 0x0000000000017941 */ /* 0x000fea0003800000 */
.L_x_177:
[----:B0----5:R-:W-:Y:S01]  /*6970*/  FMUL R5, R7, R14 ;  /* 0x0000000e07057220 */ /* 0x021fe20000400000 */
[----:B------:R-:W-:Y:S01]  /*6980*/  ISETP.GT.AND P4, PT, R11, 0x21, P0 ;  /* 0x000000210b00780c */ /* 0x000fe20000784270 */
[----:B------:R-:W-:Y:S02]  /*6990*/  BSSY B1, `(.L_x_179) ;  /* 0x0000005000017945 */ /* 0x000fe40003800000 */
[----:B------:R-:W-:-:S05]  /*69a0*/  FFMA R5, R40, R15, R5 ;  /* 0x0000000f28057223 */ /* 0x000fca0000000005 */
[----:B------:R0:W-:Y:S05]  /*69b0*/  @P2 STG.E desc[UR14][R102.64+0x200], R5 ;  /* 0x0002000566002986 */ /* 0x0001ea000c10190e */
[----:B------:R-:W-:Y:S05]  /*69c0*/  @!P4 BRA `(.L_x_180) ;  /* 0x000000000004c947 */ /* 0x000fea0003800000 */
[----:B------:R0:W5:Y:S02]  /*69d0*/  LDG.E.LTC128B R7, desc[UR14][R104.64+0x200] ;  /* 0x0002000e68077981 */ /* 0x000164000c1e1920 */
.L_x_180:
[----:B------:R-:W-:Y:S05]  /*69e0*/  BSYNC B1 ;  /* 0x0000000000017941 */ /* 0x000fea0003800000 */
.L_x_179:
[----:B-----5:R-:W-:Y:S01]  /*69f0*/  FMUL R12, R7, R14 ;  /* 0x0000000e070c7220 */ /* 0x020fe20000400000 */
[----:B------:R-:W-:Y:S01]  /*6a00*/  ISETP.GT.AND P2, PT, R11, 0x20, P1 ;  /* 0x000000200b00780c */ /* 0x000fe20000f44270 */
[----:B------:R-:W-:Y:S02]  /*6a10*/  BSSY B1, `(.L_x_181) ;  /* 0x0000005000017945 */ /* 0x000fe40003800000 */
[----:B------:R-:W-:-:S05]  /*6a20*/  FFMA R41, R41, R15, R12 ;  /* 0x0000000f29297223 */ /* 0x000fca000000000c */
[----:B------:R0:W-:Y:S05]  /*6a30*/  @P4 STG.E desc[UR14][R176.64+0x200], R41 ;  /* 0x00020029b0004986 */ /* 0x0001ea000c10190e */
[----:B------:R-:W-:Y:S05]  /*6a40*/  @!P2 BRA `(.L_x_182) ;  /* 0x000000000004a947 */ /* 0x000fea0003800000 */
[----:B------:R0:W5:Y:S02]  /*6a50*/  LDG.E.LTC128B R7, desc[UR14][R174.64+0x220] ;  /* 0x0002200eae077981 */ /* 0x000164000c1e1920 */
.L_x_182:
[----:B------:R-:W-:Y:S05]  /*6a60*/  BSYNC B1 ;  /* 0x0000000000017941 */ /* 0x000fea0003800000 */
.L_x_181:
[----:B0----5:R-:W-:Y:S01]  /*6a70*/  FMUL R5, R7, R14 ;  /* 0x0000000e07057220 */ /* 0x021fe20000400000 */
[----:B------:R-:W-:Y:S01]  /*6a80*/  ISETP.GT.AND P4, PT, R11, 0x21, P1 ;  /* 0x000000210b00780c */ /* 0x000fe20000f84270 */
[----:B------:R-:W-:Y:S02]  /*6a90*/  BSSY B1, `(.L_x_183) ;  /* 0x0000005000017945 */ /* 0x000fe40003800000 */
[----:B------:R-:W-:-:S05]  /*6aa0*/  FFMA R5, R42, R15, R5 ;  /* 0x0000000f2a057223 */ /* 0x000fca0000000005 */
[----:B------:R0:W-:Y:S05]  /*6ab0*/  @P2 STG.E desc[UR14][R102.64+0x220], R5 ;  /* 0x0002200566002986 */ /* 0x0001ea000c10190e */
[----:B------:R-:W-:Y:S05]  /*6ac0*/  @!P4 BRA `(.L_x_184) ;  /* 0x000000000004c947 */ /* 0x000fea0003800000 */
[----:B------:R0:W5:Y:S02]  /*6ad0*/  LDG.E.LTC128B R7, desc[UR14][R104.64+0x220] ;  /* 0x0002200e68077981 */ /* 0x000164000c1e1920 */
.L_x_184:
[----:B------:R-:W-:Y:S05]  /*6ae0*/  BSYNC B1 ;  /* 0x0000000000017941 */ /* 0x000fea0003800000 */
.L_x_183:
[----:B-----5:R-:W-:Y:S01]  /*6af0*/  FMUL R12, R7, R14 ;  /* 0x0000000e070c7220 */ /* 0x020fe20000400000 */
[----:B------:R-:W-:Y:S01]  /*6b00*/  ISETP.GT.AND P2, PT, R11, 0x28, P0 ;  /* 0x000000280b00780c */ /* 0x000fe20000744270 */
[----:B------:R-:W-:Y:S02]  /*6b10*/  BSSY B1, `(.L_x_185) ;  /* 0x0000005000017945 */ /* 0x000fe40003800000 */
[----:B------:R-:W-:-:S05]  /*6b20*/  FFMA R43, R43, R15, R12 ;  /* 0x0000000f2b2b7223 */ /* 0x000fca000000000c */
[----:B------:R0:W-:Y:S05]  /*6b30*/  @P4 STG.E desc[UR14][R176.64+0x220], R43 ;  /* 0x0002202bb0004986 */ /* 0x0001ea000c10190e */
[----:B------:R-:W-:Y:S05]  /*6b40*/  @!P2 BRA `(.L_x_186) ;  /* 0x000000000004a947 */ /* 0x000fea0003800000 */
[----:B------:R0:W5:Y:S02]  /*6b50*/  LDG.E.LTC128B R7, desc[UR14][R178.64+0x200] ;  /* 0x0002000eb2077981 */ /* 0x000164000c1e1920 */
.L_x_186:
[----:B------:R-:W-:Y:S05]  /*6b60*/  BSYNC B1 ;  /* 0x0000000000017941 */ /* 0x000fea0003800000 */
.L_x_185:
[----:B0----5:R-:W-:Y:S01]  /*6b70*/  FMUL R5, R7, R14 ;  /* 0x0000000e07057220 */ /* 0x021fe20000400000 */
[----:B------:R-:W-:Y:S01]  /*6b80*/  ISETP.GT.AND P4, PT, R11, 0x29, P0 ;  /* 0x000000290b00780c */ /* 0x000fe20000784270 */
[----:B------:R-:W-:Y:S02]  /*6b90*/  BSSY B1, `(.L_x_187) ;  /* 0x0000005000017945 */ /* 0x000fe40003800000 */
[----:B------:R-:W-:-:S05]  /*6ba0*/  FFMA R5, R44, R15, R5 ;  /* 0x0000000f2c057223 */ /* 0x000fca0000000005 */
[----:B------:R0:W-:Y:S05]  /*6bb0*/  @P2 STG.E desc[UR14][R106.64+0x200], R5 ;  /* 0x000200056a002986 */ /* 0x0001ea000c10190e */
[----:B------:R-:W-:Y:S05]  /*6bc0*/  @!P4 BRA `(.L_x_188) ;  /* 0x000000000004c947 */ /* 0x000fea0003800000 */
[----:B------:R0:W5:Y:S02]  /*6bd0*/  LDG.E.LTC128B R7, desc[UR14][R108.64+0x200] ;  /* 0x0002000e6c077981 */ /* 0x000164000c1e1920 */
.L_x_188:
[----:B------:R-:W-:Y:S05]  /*6be0*/  BSYNC B1 ;  /* 0x0000000000017941 */ /* 0x000fea0003800000 */
.L_x_187:
[----:B-----5:R-:W-:Y:S01]  /*6bf0*/  FMUL R12, R7, R14 ;  /* 0x0000000e070c7220 */ /* 0x020fe20000400000 */
[----:B------:R-:W-:Y:S01]  /*6c00*/  ISETP.GT.AND P2, PT, R11, 0x28, P1 ;  /* 0x000000280b00780c */ /* 0x000fe20000f44270 */
[----:B------:R-:W-:Y:S02]  /*6c10*/  BSSY B1, `(.L_x_189) ;  /* 0x0000005000017945 */ /* 0x000fe40003800000 */
[----:B------:R-:W-:-:S05]  /*6c20*/  FFMA R45, R45, R15, R12 ;  /* 0x0000000f2d2d7223 */ /* 0x000fca000000000c */
[----:B------:R0:W-:Y:S05]  /*6c30*/  @P4 STG.E desc[UR14][R180.64+0x200], R45 ;  /* 0x0002002db4004986 */ /* 0x0001ea000c10190e */
[----:B------:R-:W-:Y:S05]  /*6c40*/  @!P2 BRA `(.L_x_190) ;  /* 0x000000000004a947 */ /* 0x000fea0003800000 */
[----:B------:R0:W5:Y:S02]  /*6c50*/  LDG.E.LTC128B R7, desc[UR14][R178.64+0x220] ;  /* 0x0002200eb2077981 */ /* 0x000164000c1e1920 */
.L_x_190:
[----:B------:R-:W-:Y:S05]  /*6c60*/  BSYNC B1 ;  /* 0x0000000000017941 */ /* 0x000fea0003800000 */
.L_x_189:
[----:B0----5:R-:W-:Y:S01]  /*6c70*/  FMUL R5, R7, R14 ;  /* 0x0000000e07057220 */ /* 0x021fe20000400000 */
[----:B------:R-:W-:Y:S01]  /*6c80*/  ISETP.GT.AND P4, PT, R11, 0x29, P1 ;  /* 0x000000290b00780c */ /* 0x000fe20000f84270 */
[----:B------:R-:W-:Y:S02]  /*6c90*/  BSSY B1, `(.L_x_191) ;  /* 0x0000005000017945 */ /* 0x000fe40003800000 */
[----:B------:R-:W-:-:S05]  /*6ca0*/  FFMA R5, R46, R15, R5 ;  /* 0x0000000f2e057223 */ /* 0x000fca0000000005 */
[----:B------:R0:W-:Y:S05]  /*6cb0*/  @P2 STG.E desc[UR14][R106.64+0x220], R5 ;  /* 0x000220056a002986 */ /* 0x0001ea000c10190e */
[----:B------:R-:W-:Y:S05]  /*6cc0*/  @!P4 BRA `(.L_x_192) ;  /* 0x000000000004c947 */ /* 0x000fea0003800000 */
[----:B------:R0:W5:Y:S02]  /*6cd0*/  LDG.E.LTC128B R7, desc[UR14][R108.64+0x220] ;  /* 0x0002200e6c077981 */ /* 0x000164000c1e1920 */
.L_x_192:
[----:B------:R-:W-:Y:S05]  /*6ce0*/  BSYNC B1 ;  /* 0x0000000000017941 */ /* 0x000fea0003800000 */
.L_x_191:
[----:B-----5:R-:W-:Y:S01]  /*6cf0*/  FMUL R12, R7, R14 ;  /* 0x0000000e070c7220 */ /* 0x020fe20000400000 */
[----:B------:R-:W-:Y:S01]  /*6d00*/  ISETP.GT.AND P2, PT, R11, 0x30, P0 ;  /* 0x000000300b00780c */ /* 0x000fe20000744270 */
[----:B------:R-:W-:Y:S02]  /*6d10*/  BSSY B1, `(.L_x_193) ;  /* 0x0000005000017945 */ /* 0x000fe40003800000 */
[----:B------:R-:W-:-:S05]  /*6d20*/  FFMA R47, R47, R15, R12 ;  /* 0x0000000f2f2f7223 */ /* 0x000fca000000000c */
[----:B------:R0:W-:Y:S05]  /*6d30*/  @P4 STG.E desc[UR14][R180.64+0x220], R47 ;  /* 0x0002202fb4004986 */ /* 0x0001ea000c10190e */
[----:B------:R-:W-:Y:S05]  /*6d40*/  @!P2 BRA `(.L_x_194) ;  /* 0x000000000004a947 */ /* 0x000fea0003800000 */
[----:B------:R0:W5:Y:S02]  /*6d50*/  LDG.E.LTC128B R7, desc[UR14][R110.64+0x200] ;  /* 0x0002000e6e077981 */ /* 0x000164000c1e1920 */
.L_x_194:
[----:B------:R-:W-:Y:S05]  /*6d60*/  BSYNC B1 ;  /* 0x0000000000017941 */ /* 0x000fea0003800000 */
.L_x_193:
[----:B0----5:R-:W-:Y:S01]  /*6d70*/  FMUL R5, R7, R14 ;  /* 0x0000000e07057220 */ /* 0x021fe20000400000 */
[----:B------:R-:W-:Y:S01]  /*6d80*/  ISETP.GT.AND P4, PT, R11, 0x31, P0 ;  /* 0x000000310b00780c */ /* 0x000fe20000784270 */
[----:B------:R-:W-:Y:S02]  /*6d90*/  BSSY B1, `(.L_x_195) ;  /* 0x0000005000017945 */ /* 0x000fe40003800000 */
[----:B------:R-:W-:-:S05]  /*6da0*/  FFMA R5, R48, R15, R5 ;  /* 0x0000000f30057223 */ /* 0x000fca0000000005 */
[----:B------:R0:W-:Y:S05]  /*6db0*/  @P2 STG.E desc[UR14][R184.64+0x200], R5 ;  /* 0x00020005b8002986 */ /* 0x0001ea000c10190e */
[----:B------:R-:W-:Y:S05]  /*6dc0*/  @!P4 BRA `(.L_x_196) ;  /* 0x000000000004c947 */ /* 0x000fea0003800000 */
[----:B------:R0:W5:Y:S02]  /*6dd0*/  LDG.E.LTC128B R7, desc[UR14][R112.64+0x200] ;  /* 0x0002000e70077981 */ /* 0x000164000c1e1920 */
.L_x_196:
[----:B------:R-:W-:Y:S05]  /*6de0*/  BSYNC B1 ;  /* 0x0000000000017941 */ /* 0x000fea0003800000 */
.L_x_195:
[----:B-----5:R-:W-:Y:S01]  /*6df0*/  FMUL R12, R7, R14 ;  /* 0x0000000e070c7220 */ /* 0x020fe20000400000 */
[----:B------:R-:W-:Y:S01]  /*6e00*/  ISETP.GT.AND P2, PT, R11, 0x30, P1 ;  /* 0x000000300b00780c */ /* 0x000fe20000f44270 */
[----:B------:R-:W-:Y:S02]  /*6e10*/  BSSY B1, `(.L_x_197) ;  /* 0x0000005000017945 */ /* 0x000fe40003800000 */
[----:B------:R-:W-:-:S05]  /*6e20*/  FFMA R49, R49, R15, R12 ;  /* 0x0000000f31317223 */ /* 0x000fca000000000c */
[----:B------:R0:W-:Y:S05]  /*6e30*/  @P4 STG.E desc[UR14][R182.64+0x200], R49 ;  /* 0x00020031b6004986 */ /* 0x0001ea000c10190e */
[----:B------:R-:W-:Y:S05]  /*6e40*/  @!P2 BRA `(.L_x_198) ;  /* 0x000000000004a947 */ /* 0x000fea0003800000 */
[----:B------:R0:W5:Y:S02]  /*6e50*/  LDG.E.LTC128B R7, desc[UR14][R110.64+0x220] ;  /* 0x0002200e6e077981 */ /* 0x000164000c1e1920 */
.L_x_198:
[----:B------:R-:W-:Y:S05]  /*6e60*/  BSYNC B1 ;  /* 0x0000000000017941 */ /* 0x000fea0003800000 */
.L_x_197:
[----:B0----5:R-:W-:Y:S01]  /*6e70*/  FMUL R5, R7, R14 ;  /* 0x0000000e07057220 */ /* 0x021fe20000400000 */
[----:B------:R-:W-:Y:S01]  /*6e80*/  ISETP.GT.AND P4, PT, R11, 0x31, P1 ;  /* 0x000000310b00780c */ /* 0x000fe20000f84270 */
[----:B------:R-:W-:Y:S02]  /*6e90*/  BSSY B1, `(.L_x_199) ;  /* 0x0000005000017945 */ /* 0x000fe40003800000 */
[----:B------:R-:W-:-:S05]  /*6ea0*/  FFMA R5, R50, R15, R5 ;  /* 0x0000000f32057223 */ /* 0x000fca0000000005 */
[----:B------:R0:W-:Y:S05]  /*6eb0*/  @P2 STG.E desc[UR14][R184.64+0x220], R5 ;  /* 0x00022005b8002986 */ /* 0x0001ea000c10190e */
[----:B------:R-:W-:Y:S05]  /*6ec0*/  @!P4 BRA `(.L_x_200) ;  /* 0x000000000004c947 */ /* 0x000fea0003800000 */
[----:B------:R0:W5:Y:S02]  /*6ed0*/  LDG.E.LTC128B R7, desc[UR14][R112.64+0x220] ;  /* 0x0002200e70077981 */ /* 0x000164000c1e1920 */
.L_x_200:
[----:B------:R-:W-:Y:S05]  /*6ee0*/  BSYNC B1 ;  /* 0x0000000000017941 */ /* 0x000fea0003800000 */
.L_x_199:
[----:B-----5:R-:W-:Y:S01]  /*6ef0*/  FMUL R12, R7, R14 ;  /* 0x0000000e070c7220 */ /* 0x020fe20000400000 */
[----:B------:R-:W-:Y:S01]  /*6f00*/  ISETP.GT.AND P2, PT, R11, 0x38, P0 ;  /* 0x000000380b00780c */ /* 0x000fe20000744270 */
[----:B------:R-:W-:Y:S02]  /*6f10*/  BSSY B1, `(.L_x_201) ;  /* 0x0000005000017945 */ /* 0x000fe40003800000 */
[----:B------:R-:W-:-:S05]  /*6f20*/  FFMA R51, R51, R15, R12 ;  /* 0x0000000f33337223 */ /* 0x000fca000000000c */
[----:B------:R0:W-:Y:S05]  /*6f30*/  @P4 STG.E desc[UR14][R182.64+0x220], R51 ;  /* 0x00022033b6004986 */ /* 0x0001ea000c10190e */
[----:B------:R-:W-:Y:S05]  /*6f40*/  @!P2 BRA `(.L_x_202) ;  /* 0x000000000004a947 */ /* 0x000fea0003800000 */
[----:B------:R0:W5:Y:S02]  /*6f50*/  LDG.E.LTC128B R7, desc[UR14][R186.64+0x200] ;  /* 0x0002000eba077981 */ /* 0x000164000c1e1920 */
.L_x_202:
[----:B------:R-:W-:Y:S05]  /*6f60*/  BSYNC B1 ;  /* 0x0000000000017941 */ /* 0x000fea0003800000 */
.L_x_201:
[----:B0----5:R-:W-:Y:S01]  /*6f70*/  FMUL R5, R7, R14 ;  /* 0x0000000e07057220 */ /* 0x021fe20000400000 */
[----:B------:R-:W-:Y:S01]  /*6f80*/  ISETP.GT.AND P4, PT, R11, 0x39, P0 ;  /* 0x000000390b00780c */ /* 0x000fe20000784270 */
[----:B------:R-:W-:Y:S02]  /*6f90*/  BSSY B1, `(.L_x_203) ;  /* 0x0000005000017945 */ /* 0x000fe40003800000 */
[----:B------:R-:W-:-:S05]  /*6fa0*/  FFMA R5, R52, R15, R5 ;  /* 0x0000000f34057223 */ /* 0x000fca0000000005 */
[----:B------:R0:W-:Y:S05]  /*6fb0*/  @P2 STG.E desc[UR14][R114.64+0x200], R5 ;  /* 0x0002000572002986 */ /* 0x0001ea000c10190e */
[----:B------:R-:W-:Y:S05]  /*6fc0*/  @!P4 BRA `(.L_x_204) ;  /* 0x000000000004c947 */ /* 0x000fea0003800000 */
[----:B------:R0:W5:Y:S02]  /*6fd0*/  LDG.E.LTC128B R7, desc[UR14][R116.64+0x200] ;  /* 0x0002000e74077981 */ /* 0x000164000c1e1920 */
.L_x_204:
[----:B------:R-:W-:Y:S05]  /*6fe0*/  BSYNC B1 ;  /* 0x0000000000017941 */ /* 0x000fea0003800000 */
.L_x_203:
[----:B-----5:R-:W-:Y:S01]  /*6ff0*/  FMUL R12, R7, R14 ;  /* 0x0000000e070c7220 */ /* 0x020fe20000400000 */
[----:B------:R-:W-:Y:S01]  /*7000*/  ISETP.GT.AND P2, PT, R11, 0x38, P1 ;  /* 0x000000380b00780c */ /* 0x000fe20000f44270 */
[----:B------:R-:W-:Y:S02]  /*7010*/  BSSY B1, `(.L_x_205) ;  /* 0x0000005000017945 */ /* 0x000fe40003800000 */
[----:B------:R-:W-:-:S05]  /*7020*/  FFMA R53, R53, R15, R12 ;  /* 0x0000000f35357223 */ /* 0x000fca000000000c */
[----:B------:R0:W-:Y:S05]  /*7030*/  @P4 STG.E desc[UR14][R188.64+0x200], R53 ;  /* 0x00020035bc004986 */ /* 0x0001ea000c10190e */
[----:B------:R-:W-:Y:S05]  /*7040*/  @!P2 BRA `(.L_x_206) ;  /* 0x000000000004a947 */ /* 0x000fea0003800000 */
[----:B------:R0:W5:Y:S02]  /*7050*/  LDG.E.LTC128B R7, desc[UR14][R186.64+0x220] ;  /* 0x0002200eba077981 */ /* 0x000164000c1e1920 */
.L_x_206:
[----:B------:R-:W-:Y:S05]  /*7060*/  BSYNC B1 ;  /* 0x0000000000017941 */ /* 0x000fea0003800000 */
.L_x_205:
[----:B0----5:R-:W-:Y:S01]  /*7070*/  FMUL R5, R7, R14 ;  /* 0x0000000e07057220 */ /* 0x021fe20000400000 */
[----:B------:R-:W-:Y:S01]  /*7080*/  ISETP.GT.AND P4, PT, R11, 0x39, P1 ;  /* 0x000000390b00780c */ /* 0x000fe20000f84270 */
[----:B------:R-:W-:Y:S02]  /*7090*/  BSSY B1, `(.L_x_207) ;  /* 0x0000005000017945 */ /* 0x000fe40003800000 */
[----:B------:R-:W-:-:S05]  /*70a0*/  FFMA R5, R54, R15, R5 ;  /* 0x0000000f36057223 */ /* 0x000fca0000000005 */
[----:B------:R0:W-:Y:S05]  /*70b0*/  @P2 STG.E desc[UR14][R114.64+0x220], R5 ;  /* 0x0002200572002986 */ /* 0x0001ea000c10190e */
[----:B------:R-:W-:Y:S05]  /*70c0*/  @!P4 BRA `(.L_x_208) ;  /* 0x000000000004c947 */ /* 0x000fea0003800000 */
[----:B------:R0:W5:Y:S02]  /*70d0*/  LDG.E.LTC128B R7, desc[UR14][R116.64+0x220] ;  /* 0x0002200e74077981 */ /* 0x000164000c1e1920 */
.L_x_208:
[----:B------:R-:W-:Y:S05]  /*70e0*/  BSYNC B1 ;  /* 0x0000000000017941 */ /* 0x000fea0003800000 */
.L_x_207:
[----:B-----5:R-:W-:Y:S01]  /*70f0*/  FMUL R12, R7, R14 ;  /* 0x0000000e070c7220 */ /* 0x020fe20000400000 */
[----:B------:R-:W-:Y:S01]  /*7100*/  ISETP.GT.AND P2, PT, R11, 0x40, P0 ;  /* 0x000000400b00780c */ /* 0x000fe20000744270 */
[----:B------:R-:W-:Y:S02]  /*7110*/  BSSY B1, `(.L_x_209) ;  /* 0x0000005000017945 */ /* 0x000fe40003800000 */
[----:B------:R-:W-:-:S05]  /*7120*/  FFMA R55, R55, R15, R12 ;  /* 0x0000000f37377223 */ /* 0x000fca000000000c */
[----:B------:R0:W-:Y:S05]  /*7130*/  @P4 STG.E desc[UR14][R188.64+0x220], R55 ;  /* 0x00022037bc004986 */ /* 0x0001ea000c10190e */
[----:B------:R-:W-:Y:S05]  /*7140*/  @!P2 BRA `(.L_x_210) ;  /* 0x000000000004a947 */ /* 0x000fea0003800000 */
[----:B------:R0:W5:Y:S02]  /*7150*/  LDG.E.LTC128B R7, desc[UR14][R190.64+0x200] ;  /* 0x0002000ebe077981 */ /* 0x000164000c1e1920 */
.L_x_210:
[----:B------:R-:W-:Y:S05]  /*7160*/  BSYNC B1 ;  /* 0x0000000000017941 */ /* 0x000fea0003800000 */
.L_x_209:
[----:B0----5:R-:W-:Y:S01]  /*7170*/  FMUL R5, R7, R14 ;  /* 0x0000000e07057220 */ /* 0x021fe20000400000 */
[----:B------:R-:W-:Y:S01]  /*7180*/  ISETP.GT.AND P4, PT, R11, 0x41, P0 ;  /* 0x000000410b00780c */ /* 0x000fe20000784270 */
[----:B------:R-:W-:Y:S02]  /*7190*/  BSSY B1, `(.L_x_211) ;  /* 0x0000005000017945 */ /* 0x000fe40003800000 */
[----:B------:R-:W-:-:S05]  /*71a0*/  FFMA R5, R56, R15, R5 ;  /* 0x0000000f38057223 */ /* 0x000fca0000000005 */
[----:B------:R0:W-:Y:S05]  /*71b0*/  @P2 STG.E desc[UR14][R118.64+0x200], R5 ;  /* 0x0002000576002986 */ /* 0x0001ea000c10190e */
[----:B------:R-:W-:Y:S05]  /*71c0*/  @!P4 BRA `(.L_x_212) ;  /* 0x000000000004c947 */ /* 0x000fea0003800000 */
[----:B------:R0:W5:Y:S02]  /*71d0*/  LDG.E.LTC128B R7, desc[UR14][R120.64+0x200] ;  /* 0x0002000e78077981 */ /* 0x000164000c1e1920 */
.L_x_212:
[----:B------:R-:W-:Y:S05]  /*71e0*/  BSYNC B1 ;  /* 0x0000000000017941 */ /* 0x000fea0003800000 */
.L_x_211:
[----:B-----5:R-:W-:Y:S01]  /*71f0*/  FMUL R12, R7, R14 ;  /* 0x0000000e070c7220 */ /* 0x020fe20000400000 */
[----:B------:R-:W-:Y:S01]  /*7200*/  ISETP.GT.AND P2, PT, R11, 0x40, P1 ;  /* 0x000000400b00780c */ /* 0x000fe20000f44270 */
[----:B------:R-:W-:Y:S02]  /*7210*/  BSSY B1, `(.L_x_213) ;  /* 0x0000005000017945 */ /* 0x000fe40003800000 */
[----:B------:R-:W-:-:S05]  /*7220*/  FFMA R57, R57, R15, R12 ;  /* 0x0000000f39397223 */ /* 0x000fca000000000c */
[----:B------:R0:W-:Y:S05]  /*7230*/  @P4 STG.E desc[UR14][R192.64+0x200], R57 ;  /* 0x00020039c0004986 */ /* 0x0001ea000c10190e */
[----:B------:R-:W-:Y:S05]  /*7240*/  @!P2 BRA `(.L_x_214) ;  /* 0x000000000004a947 */ /* 0x000fea0003800000 */
[----:B------:R0:W5:Y:S02]  /*7250*/  LDG.E.LTC128B R7, desc[UR14][R190.64+0x220] ;  /* 0x0002200ebe077981 */ /* 0x000164000c1e1920 */
.L_x_214:
[----:B------:R-:W-:Y:S05]  /*7260*/  BSYNC B1 ;  /* 0x0000000000017941 */ /* 0x000fea0003800000 */
.L_x_213:
[----:B0----5:R-:W-:Y:S01]  /*7270*/  FMUL R5, R7, R14 ;  /* 0x0000000e07057220 */ /* 0x021fe20000400000 */
[----:B------:R-:W-:Y:S01]  /*7280*/  ISETP.GT.AND P4, PT, R11, 0x41, P1 ;  /* 0x000000410b00780c */ /* 0x000fe20000f84270 */
[----:B------:R-:W-:Y:S02]  /*7290*/  BSSY B1, `(.L_x_215) ;  /* 0x0000005000017945 */ /* 0x000fe40003800000 */
[----:B------:R-:W-:-:S05]  /*72a0*/  FFMA R5, R58, R15, R5 ;  /* 0x0000000f3a057223 */ /* 0x000fca0000000005 */
[----:B------:R0:W-:Y:S05]  /*72b0*/  @P2 STG.E desc[UR14][R118.64+0x220], R5 ;  /* 0x0002200576002986 */ /* 0x0001ea000c10190e */
[----:B------:R-:W-:Y:S05]  /*72c0*/  @!P4 BRA `(.L_x_216) ;  /* 0x000000000004c947 */ /* 0x000fea0003800000 */
[----:B------:R0:W5:Y:S02]  /*72d0*/  LDG.E.LTC128B R7, desc[UR14][R120.64+0x220] ;  /* 0x0002200e78077981 */ /* 0x000164000c1e1920 */
.L_x_216:
[----:B------:R-:W-:Y:S05]  /*72e0*/  BSYNC B1 ;  /* 0x0000000000017941 */ /* 0x000fea0003800000 */
.L_x_215:
[----:B-----5:R-:W-:Y:S01]  /*72f0*/  FMUL R12, R7, R14 ;  /* 0x0000000e070c7220 */ /* 0x020fe20000400000 */
[----:B------:R-:W-:Y:S01]  /*7300*/  ISETP.GT.AND P2, PT, R11, 0x48, P0 ;  /* 0x000000480b00780c */ /* 0x000fe20000744270 */
[----:B------:R-:W-:Y:S02]  /*7310*/  BSSY B1, `(.L_x_217) ;  /* 0x0000005000017945 */ /* 0x000fe40003800000 */
[----:B------:R-:W-:-:S05]  /*7320*/  FFMA R59, R59, R15, R12 ;  /* 0x0000000f3b3b7223 */ /* 0x000fca000000000c */
[----:B------:R0:W-:Y:S05]  /*7330*/  @P4 STG.E desc[UR14][R192.64+0x220], R59 ;  /* 0x0002203bc0004986 */ /* 0x0001ea000c10190e */
[----:B------:R-:W-:Y:S05]  /*7340*/  @!P2 BRA `(.L_x_218) ;  /* 0x000000000004a947 */ /* 0x000fea0003800000 */
[----:B------:R0:W5:Y:S02]  /*7350*/  LDG.E.LTC128B R7, desc[UR14][R122.64+0x200] ;  /* 0x0002000e7a077981 */ /* 0x000164000c1e1920 */
.L_x_218:
[----:B------:R-:W-:Y:S05]  /*7360*/  BSYNC B1 ;  /* 0x0000000000017941 */ /* 0x000fea0003800000 */
.L_x_217:
[----:B0----5:R-:W-:Y:S01]  /*7370*/  FMUL R5, R7, R14 ;  /* 0x0000000e07057220 */ /* 0x021fe20000400000 */
[----:B------:R-:W-:Y:S01]  /*7380*/  ISETP.GT.AND P4, PT, R11, 0x49, P0 ;  /* 0x000000490b00780c */ /* 0x000fe20000784270 */
[----:B------:R-:W-:Y:S02]  /*7390*/  BSSY B1, `(.L_x_219) ;  /* 0x0000005000017945 */ /* 0x000fe40003800000 */
[----:B------:R-:W-:-:S05]  /*73a0*/  FFMA R5, R60, R15, R5 ;  /* 0x0000000f3c057223 */ /* 0x000fca0000000005 */
[----:B------:R0:W-:Y:S05]  /*73b0*/  @P2 STG.E desc[UR14][R196.64+0x200], R5 ;  /* 0x00020005c4002986 */ /* 0x0001ea000c10190e */
[----:B------:R-:W-:Y:S05]  /*73c0*/  @!P4 BRA `(.L_x_220) ;  /* 0x000000000004c947 */ /* 0x000fea0003800000 */
[----:B------:R0:W5:Y:S02]  /*73d0*/  LDG.E.LTC128B R7, desc[UR14][R124.64+0x200] ;  /* 0x0002000e7c077981 */ /* 0x000164000c1e1920 */
.L_x_220:
[----:B------:R-:W-:Y:S05]  /*73e0*/  BSYNC B1 ;  /* 0x0000000000017941 */ /* 0x000fea0003800000 */
.L_x_219:
[----:B-----5:R-:W-:Y:S01]  /*73f0*/  FMUL R12, R7, R14 ;  /* 0x0000000e070c7220 */ /* 0x020fe20000400000 */
[----:B------:R-:W-:Y:S01]  /*7400*/  ISETP.GT.AND P2, PT, R11, 0x48, P1 ;  /* 0x000000480b00780c */ /* 0x000fe20000f44270 */
[----:B------:R-:W-:Y:S02]  /*7410*/  BSSY B1, `(.L_x_221) ;  /* 0x0000005000017945 */ /* 0x000fe40003800000 */
[----:B------:R-:W-:-:S05]  /*7420*/  FFMA R61, R61, R15, R12 ;  /* 0x0000000f3d3d7223 */ /* 0x000fca000000000c */
[----:B------:R0:W-:Y:S05]  /*7430*/  @P4 STG.E desc[UR14][R194.64+0x200], R61 ;  /* 0x0002003dc2004986 */ /* 0x0001ea000c10190e */
[----:B------:R-:W-:Y:S05]  /*7440*/  @!P2 BRA `(.L_x_222) ;  /* 0x000000000004a947 */ /* 0x000fea0003800000 */
[----:B------:R0:W5:Y:S02]  /*7450*/  LDG.E.LTC128B R7, desc[UR14][R122.64+0x220] ;  /* 0x0002200e7a077981 */ /* 0x000164000c1e1920 */
.L_x_222:
[----:B------:R-:W-:Y:S05]  /*7460*/  BSYNC B1 ;  /* 0x0000000000017941 */ /* 0x000fea0003800000 */
.L_x_221:
[----:B0----5:R-:W-:Y:S01]  /*7470*/  FMUL R5, R7, R14 ;  /* 0x0000000e07057220 */ /* 0x021fe20000400000 */
[----:B------:R-:W-:Y:S01]  /*7480*/  ISETP.GT.AND P4, PT, R11, 0x49, P1 ;  /* 0x000000490b00780c */ /* 0x000fe20000f84270 */
[----:B------:R-:W-:Y:S02]  /*7490*/  BSSY B1, `(.L_x_223) ;  /* 0x0000005000017945 */ /* 0x000fe40003800000 */
[----:B------:R-:W-:-:S05]  /*74a0*/  FFMA R5, R62, R15, R5 ;  /* 0x0000000f3e057223 */ /* 0x000fca0000000005 */
[----:B------:R0:W-:Y:S05]  /*74b0*/  @P2 STG.E desc[UR14][R196.64+0x220], R5 ;  /* 0x00022005c4002986 */ /* 0x0001ea000c10190e */
[----:B------:R-:W-:Y:S05]  /*74c0*/  @!P4 BRA `(.L_x_224) ;  /* 0x000000000004c947 */ /* 0x000fea0003800000 */
[----:B------:R0:W5:Y:S02]  /*74d0*/  LDG.E.LTC128B R7, desc[UR14][R124.64+0x220] ;  /* 0x0002200e7c077981 */ /* 0x000164000c1e1920 */
.L_x_224:
[----:B------:R-:W-:Y:S05]  /*74e0*/  BSYNC B1 ;  /* 0x0000000000017941 */ /* 0x000fea0003800000 */
.L_x_223:
[----:B-----5:R-:W-:Y:S01]  /*74f0*/  FMUL R12, R7, R14 ;  /* 0x0000000e070c7220 */ /* 0x020fe20000400000 */
[----:B------:R-:W-:Y:S01]  /*7500*/  ISETP.GT.AND P2, PT, R11, 0x50, P0 ;  /* 0x000000500b00780c */ /* 0x000fe20000744270 */
[----:B------:R-:W-:Y:S02]  /*7510*/  BSSY B1, `(.L_x_225) ;  /* 0x0000005000017945 */ /* 0x000fe40003800000 */
[----:B------:R-:W-:-:S05]  /*7520*/  FFMA R63, R63, R15, R12 ;  /* 0x0000000f3f3f7223 */ /* 0x000fca000000000c */
[----:B------:R0:W-:Y:S05]  /*7530*/  @P4 STG.E desc[UR14][R194.64+0x220], R63 ;  /* 0x0002203fc2004986 */ /* 0x0001ea000c10190e */
[----:B------:R-:W-:Y:S05]  /*7540*/  @!P2 BRA `(.L_x_226) ;  /* 0x000000000004a947 */ /* 0x000fea0003800000 */
[----:B------:R0:W5:Y:S02]  /*7550*/  LDG.E.LTC128B R7, desc[UR14][R126.64+0x200] ;  /* 0x0002000e7e077981 */ /* 0x000164000c1e1920 */
.L_x_226:
[----:B------:R-:W-:Y:S05]  /*7560*/  BSYNC B1 ;  /* 0x0000000000017941 */ /* 0x000fea0003800000 */
.L_x_225:
[----:B0----5:R-:W-:Y:S01]  /*7570*/  FMUL R5, R7, R14 ;  /* 0x0000000e07057220 */ /* 0x021fe20000400000 */
[----:B------:R-:W-:Y:S01]  /*7580*/  ISETP.GT.AND P4, PT, R11, 0x51, P0 ;  /* 0x000000510b00780c */ /* 0x000fe20000784270 */
[----:B------:R-:W-:Y:S02]  /*7590*/  BSSY B1, `(.L_x_227) ;  /* 0x0000005000017945 */ /* 0x000fe40003800000 */
[----:B------:R-:W-:-:S05]  /*75a0*/  FFMA R5, R64, R15, R5 ;  /* 0x0000000f40057223 */ /* 0x000fca0000000005 */
[----:B------:R0:W-:Y:S05]  /*75b0*/  @P2 STG.E desc[UR14][R200.64+0x200], R5 ;  /* 0x00020005c8002986 */ /* 0x0001ea000c10190e */
[----:B------:R-:W-:Y:S05]  /*75c0*/  @!P4 BRA `(.L_x_228) ;  /* 0x000000000004c947 */ /* 0x000fea0003800000 */
[----:B------:R0:W5:Y:S02]  /*75d0*/  LDG.E.LTC128B R7, desc[UR14][R128.64+0x200] ;  /* 0x0002000e80077981 */ /* 0x000164000c1e1920 */
.L_x_228:
[----:B------:R-:W-:Y:S05]  /*75e0*/  BSYNC B1 ;  /* 0x0000000000017941 */ /* 0x000fea0003800000 */
.L_x_227:
[----:B-----5:R-:W-:Y:S01]  /*75f0*/  FMUL R12, R7, R14 ;  /* 0x0000000e070c7220 */ /* 0x020fe20000400000 */
[----:B------:R-:W-:Y:S01]  /*7600*/  ISETP.GT.AND P2, PT, R11, 0x50, P1 ;  /* 0x000000500b00780c */ /* 0x000fe20000f44270 */
[----:B------:R-:W-:Y:S02]  /*7610*/  BSSY B1, `(.L_x_229) ;  /* 0x0000005000017945 */ /* 0x000fe40003800000 */
[----:B------:R-:W-:-:S05]  /*7620*/  FFMA R65, R65, R15, R12 ;  /* 0x0000000f41417223 */ /* 0x000fca000000000c */
[----:B------:R0:W-:Y:S05]  /*7630*/  @P4 STG.E desc[UR14][R198.64+0x200], R65 ;  /* 0x00020041c6004986 */ /* 0x0001ea000c10190e */
[----:B------:R-:W-:Y:S05]  /*7640*/  @!P2 BRA `(.L_x_230) ;  /* 0x000000000004a947 */ /* 0x000fea0003800000 */
[----:B------:R0:W5:Y:S02]  /*7650*/  LDG.E.LTC128B R7, desc[UR14][R126.64+0x220] ;  /* 0x0002200e7e077981 */ /* 0x000164000c1e1920 */
.L_x_230:
[----:B------:R-:W-:Y:S05]  /*7660*/  BSYNC B1 ;  /* 0x0000000000017941 */ /* 0x000fea0003800000 */
.L_x_229:
[----:B0----5:R-:W-:Y:S01]  /*7670*/  FMUL R5, R7, R14 ;  /* 0x0000000e07057220 */ /* 0x021fe20000400000 */
[----:B------:R-:W-:Y:S01]  /*7680*/  ISETP.GT.AND P4, PT, R11, 0x51, P1 ;  /* 0x000000510b00780c */ /* 0x000fe20000f84270 */
[----:B------:R-:W-:Y:S02]  /*7690*/  BSSY B1, `(.L_x_231) ;  /* 0x0000005000017945 */ /* 0x000fe40003800000 */
[----:B------:R-:W-:-:S05]  /*76a0*/  FFMA R5, R66, R15, R5 ;  /* 0x0000000f42057223 */ /* 0x000fca0000000005 */
[----:B------:R0:W-:Y:S05]  /*76b0*/  @P2 STG.E desc[UR14][R200.64+0x220], R5 ;  /* 0x00022005c8002986 */ /* 0x0001ea000c10190e */
[----:B------:R-:W-:Y:S05]  /*76c0*/  @!P4 BRA `(.L_x_232) ;  /* 0x000000000004c947 */ /* 0x000fea0003800000 */
[----:B------:R0:W5:Y:S02]  /*76d0*/  LDG.E.LTC128B R7, desc[UR14][R128.64+0x220] ;  /* 0x0002200e80077981 */ /* 0x000164000c1e1920 */
.L_x_232:
[----:B------:R-:W-:Y:S05]  /*76e0*/  BSYNC B1 ;  /* 0x0000000000017941 */ /* 0x000fea0003800000 */
.L_x_231:
[----:B-----5:R-:W-:Y:S01]  /*76f0*/  FMUL R12, R7, R14 ;  /* 0x0000000e070c7220 */ /* 0x020fe20000400000 */
[----:B------:R-:W-:Y:S01]  /*7700*/  ISETP.GT.AND P2, PT, R11, 0x58, P0 ;  /* 0x000000580b00780c */ /* 0x000fe20000744270 */
[----:B------:R-:W-:Y:S02]  /*7710*/  BSSY B1, `(.L_x_233) ;  /* 0x0000005000017945 */ /* 0x000fe40003800000 */
[----:B------:R-:W-:-:S05]  /*7720*/  FFMA R67, R67, R15, R12 ;  /* 0x0000000f43437223 */ /* 0x000fca000000000c */
[----:B------:R0:W-:Y:S05]  /*7730*/  @P4 STG.E desc[UR14][R198.64+0x220], R67 ;  /* 0x00022043c6004986 */ /* 0x0001ea000c10190e */
[----:B------:R-:W-:Y:S05]  /*7740*/  @!P2 BRA `(.L_x_234) ;  /* 0x000000000004a947 */ /* 0x000fea0003800000 */
[----:B------:R0:W5:Y:S02]  /*7750*/  LDG.E.LTC128B R7, desc[UR14][R202.64+0x200] ;  /* 0x0002000eca077981 */ /* 0x000164000c1e1920 */
.L_x_234:
[----:B------:R-:W-:Y:S05]  /*7760*/  BSYNC B1 ;  /* 0x0000000000017941 */ /* 0x000fea0003800000 */
.L_x_233:
[----:B0----5:R-:W-:Y:S01]  /*7770*/  FMUL R5, R7, R14 ;  /* 0x0000000e07057220 */ /* 0x021fe20000400000 */
[----:B------:R-:W-:Y:S01]  /*7780*/  ISETP.GT.AND P4, PT, R11, 0x59, P0 ;  /* 0x000000590b00780c */ /* 0x000fe20000784270 */
[----:B------:R-:W-:Y:S02]  /*7790*/  BSSY B1, `(.L_x_235) ;  /* 0x0000005000017945 */ /* 0x000fe40003800000 */
[----:B------:R-:W-:-:S05]  /*77a0*/  FFMA R5, R68, R15, R5 ;  /* 0x0000000f44057223 */ /* 0x000fca0000000005 */
[----:B------:R0:W-:Y:S05]  /*77b0*/  @P2 STG.E desc[UR14][R204.64+0x200], R5 ;  /* 0x00020005cc002986 */ /* 0x0001ea000c10190e */
[----:B------:R-:W-:Y:S05]  /*77c0*/  @!P4 BRA `(.L_x_236) ;  /* 0x000000000004c947 */ /* 0x000fea0003800000 */
[----:B------:R0:W5:Y:S02]  /*77d0*/  LDG.E.LTC128B R7, desc[UR14][R132.64+0x200] ;  /* 0x0002000e84077981 */ /* 0x000164000c1e1920 */
.L_x_236:
[----:B------:R-:W-:Y:S05]  /*77e0*/  BSYNC B1 ;  /* 0x0000000000017941 */ /* 0x000fea0003800000 */
.L_x_235:
[----:B-----5:R-:W-:Y:S01]  /*77f0*/  FMUL R12, R7, R14 ;  /* 0x0000000e070c7220 */ /* 0x020fe20000400000 */
[----:B------:R-:W-:Y:S01]  /*7800*/  ISETP.GT.AND P2, PT, R11, 0x58, P1 ;  /* 0x000000580b00780c */ /* 0x000fe20000f44270 */
[----:B------:R-:W-:Y:S02]  /*7810*/  BSSY B1, `(.L_x_237) ;  /* 0x0000005000017945 */ /* 0x000fe40003800000 */
[----:B------:R-:W-:-:S05]  /*7820*/  FFMA R69, R69, R15, R12 ;  /* 0x0000000f45457223 */ /* 0x000fca000000000c */
[----:B------:R0:W-:Y:S05]  /*7830*/  @P4 STG.E desc[UR14][R130.64+0x200], R69 ;  /* 0x0002004582004986 */ /* 0x0001ea000c10190e */
[----:B------:R-:W-:Y:S05]  /*7840*/  @!P2 BRA `(.L_x_238) ;  /* 0x000000000004a947 */ /* 0x000fea0003800000 */
[----:B------:R0:W5:Y:S02]  /*7850*/  LDG.E.LTC128B R7, desc[UR14][R202.64+0x220] ;  /* 0x0002200eca077981 */ /* 0x000164000c1e1920 */
.L_x_238:
[----:B------:R-:W-:Y:S05]  /*7860*/  BSYNC B1 ;  /* 0x0000000000017941 */ /* 0x000fea0003800000 */
.L_x_237:
[----:B0----5:R-:W-:Y:S01]  /*7870*/  FMUL R5, R7, R14 ;  /* 0x0000000e07057220 */ /* 0x021fe20000400000 */
[----:B------:R-:W-:Y:S01]  /*7880*/  ISETP.GT.AND P4, PT, R11, 0x59, P1 ;  /* 0x000000590b00780c */ /* 0x000fe20000f84270 */
[----:B------:R-:W-:Y:S02]  /*7890*/  BSSY B1, `(.L_x_239) ;  /* 0x0000005000017945 */ /* 0x000fe40003800000 */
[----:B------:R-:W-:-:S05]  /*78a0*/  FFMA R5, R70, R15, R5 ;  /* 0x0000000f46057223 */ /* 0x000fca0000000005 */
[----:B------:R0:W-:Y:S05]  /*78b0*/  @P2 STG.E desc[UR14][R204.64+0x220], R5 ;  /* 0x00022005cc002986 */ /* 0x0001ea000c10190e */
[----:B------:R-:W-:Y:S05]  /*78c0*/  @!P4 BRA `(.L_x_240) ;  /* 0x000000000004c947 */ /* 0x000fea0003800000 */
[----:B------:R0:W5:Y:S02]  /*78d0*/  LDG.E.LTC128B R7, desc[UR14][R132.64+0x220] ;  /* 0x0002200e84077981 */ /* 0x000164000c1e1920 */
.L_x_240:
[----:B------:R-:W-:Y:S05]  /*78e0*/  BSYNC B1 ;  /* 0x0000000000017941 */ /* 0x000fea0003800000 */
.L_x_239:
[----:B-----5:R-:W-:Y:S01]  /*78f0*/  FMUL R12, R7, R14 ;  /* 0x0000000e070c7220 */ /* 0x020fe20000400000 */
[----:B------:R-:W-:Y:S01]  /*7900*/  ISETP.GT.AND P2, PT, R11, 0x60, P0 ;  /* 0x000000600b00780c */ /* 0x000fe20000744270 */
[----:B------:R-:W-:Y:S02]  /*7910*/  BSSY B1, `(.L_x_241) ;  /* 0x0000005000017945 */ /* 0x000fe40003800000 */
[----:B------:R-:W-:-:S05]  /*7920*/  FFMA R71, R71, R15, R12 ;  /* 0x0000000f47477223 */ /* 0x000fca000000000c */
[----:B------:R0:W-:Y:S05]  /*7930*/  @P4 STG.E desc[UR14][R130.64+0x220], R71 ;  /* 0x0002204782004986 */ /* 0x0001ea000c10190e */
[----:B------:R-:W-:Y:S05]  /*7940*/  @!P2 BRA `(.L_x_242) ;  /* 0x000000000004a947 */ /* 0x000fea0003800000 */
[----:B------:R0:W5:Y:S02]  /*7950*/  LDG.E.LTC128B R7, desc[UR14][R206.64+0x200] ;  /* 0x0002000ece077981 */ /* 0x000164000c1e1920 */
.L_x_242:
[----:B------:R-:W-:Y:S05]  /*7960*/  BSYNC B1 ;  /* 0x0000000000017941 */ /* 0x000fea0003800000 */
.L_x_241:
[----:B0----5:R-:W-:Y:S01]  /*7970*/  FMUL R5, R7, R14 ;  /* 0x0000000e07057220 */ /* 0x021fe20000400000 */
[----:B------:R-:W-:Y:S01]  /*7980*/  ISETP.GT.AND P4, PT, R11, 0x61, P0 ;  /* 0x000000610b00780c */ /* 0x000fe20000784270 */
[----:B------:R-:W-:Y:S02]  /*7990*/  BSSY B1, `(.L_x_243) ;  /* 0x0000005000017945 */ /* 0x000fe40003800000 */
[----:B------:R-:W-:-:S05]  /*79a0*/  FFMA R5, R72, R15, R5 ;  /* 0x0000000f48057223 */ /* 0x000fca0000000005 */
[----:B------:R0:W-:Y:S05]  /*79b0*/  @P2 STG.E desc[UR14][R208.64+0x200], R5 ;  /* 0x00020005d0002986 */ /* 0x0001ea000c10190e */
[----:B------:R-:W-:Y:S05]  /*79c0*/  @!P4 BRA `(.L_x_244) ;  /* 0x000000000004c947 */ /* 0x000fea0003800000 */
[----:B------:R0:W5:Y:S02]  /*79d0*/  LDG.E.LTC128B R7, desc[UR14][R136.64+0x200] ;  /* 0x0002000e88077981 */ /* 0x000164000c1e1920 */
.L_x_244:
[----:B------:R-:W-:Y:S05]  /*79e0*/  BSYNC B1 ;  /* 0x0000000000017941 */ /* 0x000fea0003800000 */
.L_x_243:
[----:B-----5:R-:W-:Y:S01]  /*79f0*/  FMUL R12, R7, R14 ;  /* 0x0000000e070c7220 */ /* 0x020fe20000400000 */
[----:B------:R-:W-:Y:S01]  /*7a00*/  ISETP.GT.AND P2, PT, R11, 0x60, P1 ;  /* 0x000000600b00780c */ /* 0x000fe20000f44270 */
[----:B------:R-:W-:Y:S02]  /*7a10*/  BSSY B1, `(.L_x_245) ;  /* 0x0000005000017945 */ /* 0x000fe40003800000 */
[----:B------:R-:W-:-:S05]  /*7a20*/  FFMA R73, R73, R15, R12 ;  /* 0x0000000f49497223 */ /* 0x000fca000000000c */
[----:B------:R0:W-:Y:S05]  /*7a30*/  @P4 STG.E desc[UR14][R134.64+0x200], R73 ;  /* 0x0002004986004986 */ /* 0x0001ea000c10190e */
[----:B------:R-:W-:Y:S05]  /*7a40*/  @!P2 BRA `(.L_x_246) ;  /* 0x000000000004a947 */ /* 0x000fea0003800000 */
[----:B------:R0:W5:Y:S02]  /*7a50*/  LDG.E.LTC128B R7, desc[UR14][R206.64+0x220] ;  /* 0x0002200ece077981 */ /* 0x000164000c1e1920 */
.L_x_246:
[----:B------:R-:W-:Y:S05]  /*7a60*/  BSYNC B1 ;  /* 0x0000000000017941 */ /* 0x000fea0003800000 */
.L_x_245:
[----:B0----5:R-:W-:Y:S01]  /*7a70*/  FMUL R5, R7, R14 ;  /* 0x0000000e07057220 */ /* 0x021fe20000400000 */
[----:B------:R-:W-:Y:S01]  /*7a80*/  ISETP.GT.AND P4, PT, R11, 0x61, P1 ;  /* 0x000000610b00780c */ /* 0x000fe20000f84270 */
[----:B------:R-:W-:Y:S02]  /*7a90*/  BSSY B1, `(.L_x_247) ;  /* 0x0000005000017945 */ /* 0x000fe40003800000 */
[----:B------:R-:W-:-:S05]  /*7aa0*/  FFMA R5, R74, R15, R5 ;  /* 0x0000000f4a057223 */ /* 0x000fca0000000005 */
[----:B------:R0:W-:Y:S05]  /*7ab0*/  @P2 STG.E desc[UR14][R208.64+0x220], R5 ;  /* 0x00022005d0002986 */ /* 0x0001ea000c10190e */
[----:B------:R-:W-:Y:S05]  /*7ac0*/  @!P4 BRA `(.L_x_248) ;  /* 0x000000000004c947 */ /* 0x000fea0003800000 */
[----:B------:R0:W5:Y:S02]  /*7ad0*/  LDG.E.LTC128B R7, desc[UR14][R136.64+0x220] ;  /* 0x0002200e88077981 */ /* 0x000164000c1e1920 */
.L_x_248:
[----:B------:R-:W-:Y:S05]  /*7ae0*/  BSYNC B1 ;  /* 0x0000000000017941 */ /* 0x000fea0003800000 */
.L_x_247:
[----:B-----5:R-:W-:Y:S01]  /*7af0*/  FMUL R12, R7, R14 ;  /* 0x0000000e070c7220 */ /* 0x020fe20000400000 */
[----:B------:R-:W-:Y:S01]  /*7b00*/  ISETP.GT.AND P2, PT, R11, 0x68, P0 ;  /* 0x000000680b00780c */ /* 0x000fe20000744270 */
[----:B------:R-:W-:Y:S02]  /*7b10*/  BSSY B1, `(.L_x_249) ;  /* 0x0000005000017945 */ /* 0x000fe40003800000 */
[----:B------:R-:W-:-:S05]  /*7b20*/  FFMA R75, R75, R15, R12 ;  /* 0x0000000f4b4b7223 */ /* 0x000fca000000000c */
[----:B------:R0:W-:Y:S05]  /*7b30*/  @P4 STG.E desc[UR14][R134.64+0x220], R75 ;  /* 0x0002204b86004986 */ /* 0x0001ea000c10190e */
[----:B------:R-:W-:Y:S05]  /*7b40*/  @!P2 BRA `(.L_x_250) ;  /* 0x000000000004a947 */ /* 0x000fea0003800000 */
[----:B------:R0:W5:Y:S02]  /*7b50*/  LDG.E.LTC128B R7, desc[UR14][R138.64+0x200] ;  /* 0x0002000e8a077981 */ /* 0x000164000c1e1920 */
.L_x_250:
[----:B------:R-:W-:Y:S05]  /*7b60*/  BSYNC B1 ;  /* 0x0000000000017941 */ /* 0x000fea0003800000 */
.L_x_249:
[----:B0----5:R-:W-:Y:S01]  /*7b70*/  FMUL R5, R7, R14 ;  /* 0x0000000e07057220 */ /* 0x021fe20000400000 */
[----:B------:R-:W-:Y:S01]  /*7b80*/  ISETP.GT.AND P4, PT, R11, 0x69, P0 ;  /* 0x000000690b00780c */ /* 0x000fe20000784270 */
[----:B------:R-:W-:Y:S02]  /*7b90*/  BSSY B1, `(.L_x_251) ;  /* 0x0000005000017945 */ /* 0x000fe40003800000 */
[----:B------:R-:W-:-:S05]  /*7ba0*/  FFMA R5, R76, R15, R5 ;  /* 0x0000000f4c057223 */ /* 0x000fca0000000005 */
[----:B------:R0:W-:Y:S05]  /*7bb0*/  @P2 STG.E desc[UR14][R210.64+0x200], R5 ;  /* 0x00020005d2002986 */ /* 0x0001ea000c10190e */
[----:B------:R-:W-:Y:S05]  /*7bc0*/  @!P4 BRA `(.L_x_252) ;  /* 0x000000000004c947 */ /* 0x000fea0003800000 */
[----:B------:R0:W5:Y:S02]  /*7bd0*/  LDG.E.LTC128B R7, desc[UR14][R214.64+0x200] ;  /* 0x0002000ed6077981 */ /* 0x000164000c1e1920 */
.L_x_252:
[----:B------:R-:W-:Y:S05]  /*7be0*/  BSYNC B1 ;  /* 0x0000000000017941 */ /* 0x000fea0003800000 */
.L_x_251:
[----:B-----5:R-:W-:Y:S01]  /*7bf0*/  FMUL R12, R7, R14 ;  /* 0x0000000e070c7220 */ /* 0x020fe20000400000 */
[----:B------:R-:W-:Y:S01]  /*7c00*/  ISETP.GT.AND P2, PT, R11, 0x68, P1 ;  /* 0x000000680b00780c */ /* 0x000fe20000f44270 */
[----:B------:R-:W-:Y:S02]  /*7c10*/  BSSY B1, `(.L_x_253) ;  /* 0x0000005000017945 */ /* 0x000fe40003800000 */
[----:B------:R-:W-:-:S05]  /*7c20*/  FFMA R77, R77, R15, R12 ;  /* 0x0000000f4d4d7223 */ /* 0x000fca000000000c */
[----:B------:R0:W-:Y:S05]  /*7c30*/  @P4 STG.E desc[UR14][R140.64+0x200], R77 ;  /* 0x0002004d8c004986 */ /* 0x0001ea000c10190e */
[----:B------:R-:W-:Y:S05]  /*7c40*/  @!P2 BRA `(.L_x_254) ;  /* 0x000000000004a947 */ /* 0x000fea0003800000 */
[----:B------:R0:W5:Y:S02]  /*7c50*/  LDG.E.LTC128B R7, desc[UR14][R138.64+0x220] ;  /* 0x0002200e8a077981 */ /* 0x000164000c1e1920 */
.L_x_254:
[----:B------:R-:W-:Y:S05]  /*7c60*/  BSYNC B1 ;  /* 0x0000000000017941 */ /* 0x000fea0003800000 */
.L_x_253:
[----:B0----5:R-:W-:Y:S01]  /*7c70*/  FMUL R5, R7, R14 ;  /* 0x0000000e07057220 */ /* 0x021fe20000400000 */
[----:B------:R-:W-:Y:S01]  /*7c80*/  ISETP.GT.AND P4, PT, R11, 0x69, P1 ;  /* 0x000000690b00780c */ /* 0x000fe20000f84270 */
[----:B------:R-:W-:Y:S02]  /*7c90*/  BSSY B1, `(.L_x_255) ;  /* 0x0000005000017945 */ /* 0x000fe40003800000 */
[----:B------:R-:W-:-:S05]  /*7ca0*/  FFMA R5, R78, R15, R5 ;  /* 0x0000000f4e057223 */ /* 0x000fca0000000005 */
[----:B------:R0:W-:Y:S05]  /*7cb0*/  @P2 STG.E desc[UR14][R210.64+0x220], R5 ;  /* 0x00022005d2002986 */ /* 0x0001ea000c10190e */
[----:B------:R-:W-:Y:S05]  /*7cc0*/  @!P4 BRA `(.L_x_256) ;  /* 0x000000000004c947 */ /* 0x000fea0003800000 */
[----:B------:R0:W5:Y:S02]  /*7cd0*/  LDG.E.LTC128B R7, desc[UR14][R214.64+0x220] ;  /* 0x0002200ed6077981 */ /* 0x000164000c1e1920 */
.L_x_256:
[----:B------:R-:W-:Y:S05]  /*7ce0*/  BSYNC B1 ;  /* 0x0000000000017941 */ /* 0x000fea0003800000 */
.L_x_255:
[----:B-----5:R-:W-:Y:S01]  /*7cf0*/  FMUL R12, R7, R14 ;  /* 0x0000000e070c7220 */ /* 0x020fe20000400000 */
[----:B------:R-:W-:Y:S01]  /*7d00*/  ISETP.GT.AND P2, PT, R11, 0x70, P0 ;  /* 0x000000700b00780c */ /* 0x000fe20000744270 */
[----:B------:R-:W-:Y:S02]  /*7d10*/  BSSY B1, `(.L_x_257) ;  /* 0x0000005000017945 */ /* 0x000fe40003800000 */
[----:B------:R-:W-:-:S05]  /*7d20*/  FFMA R79, R79, R15, R12 ;  /* 0x0000000f4f4f7223 */ /* 0x000fca000000000c */
[----:B------:R0:W-:Y:S05]  /*7d30*/  @P4 STG.E desc[UR14][R140.64+0x220], R79 ;  /* 0x0002204f8c004986 */ /* 0x0001ea000c10190e */
[----:B------:R-:W-:Y:S05]  /*7d40*/  @!P2 BRA `(.L_x_258) ;  /* 0x000000000004a947 */ /* 0x000fea0003800000 */
[----:B------:R0:W5:Y:S02]  /*7d50*/  LDG.E.LTC128B R7, desc[UR14][R142.64+0x200] ;  /* 0x0002000e8e077981 */ /* 0x000164000c1e1920 */
.L_x_258:
[----:B------:R-:W-:Y:S05]  /*7d60*/  BSYNC B1 ;  /* 0x0000000000017941 */ /* 0x000fea0003800000 */
.L_x_257:
[----:B0----5:R-:W-:Y:S01]  /*7d70*/  FMUL R5, R7, R14 ;  /* 0x0000000e07057220 */ /* 0x021fe20000400000 */
[----:B------:R-:W-:Y:S01]  /*7d80*/  ISETP.GT.AND P4, PT, R11, 0x71, P0 ;  /* 0x000000710b00780c */ /* 0x000fe20000784270 */
[----:B------:R-:W-:Y:S02]  /*7d90*/  BSSY B1, `(.L_x_259) ;  /* 0x0000005000017945 */ /* 0x000fe40003800000 */
[----:B------:R-:W-:-:S05]  /*7da0*/  FFMA R5, R80, R15, R5 ;  /* 0x0000000f50057223 */ /* 0x000fca0000000005 */
[----:B------:R0:W-:Y:S05]  /*7db0*/  @P2 STG.E desc[UR14][R216.64+0x200], R5 ;  /* 0x00020005d8002986 */ /* 0x0001ea000c10190e */
[----:B------:R-:W-:Y:S05]  /*7dc0*/  @!P4 BRA `(.L_x_260) ;  /* 0x000000000004c947 */ /* 0x000fea0003800000 */
[----:B------:R0:W5:Y:S02]  /*7dd0*/  LDG.E.LTC128B R7, desc[UR14][R212.64+0x200] ;  /* 0x0002000ed4077981 */ /* 0x000164000c1e1920 */
.L_x_260:
[----:B------:R-:W-:Y:S05]  /*7de0*/  BSYNC B1 ;  /* 0x0000000000017941 */ /* 0x000fea0003800000 */
.L_x_259:
[----:B-----5:R-:W-:Y:S01]  /*7df0*/  FMUL R12, R7, R14 ;  /* 0x0000000e070c7220 */ /* 0x020fe20000400000 */
[----:B------:R-:W-:Y:S01]  /*7e00*/  ISETP.GT.AND P2, PT, R11, 0x70, P1 ;  /* 0x000000700b00780c */ /* 0x000fe20000f44270 */
[----:B------:R-:W-:Y:S02]  /*7e10*/  BSSY B1, `(.L_x_261) ;  /* 0x0000005000017945 */ /* 0x000fe40003800000 */
[----:B------:R-:W-:-:S05]  /*7e20*/  FFMA R81, R81, R15, R12 ;  /* 0x0000000f51517223 */ /* 0x000fca000000000c */
[----:B------:R0:W-:Y:S05]  /*7e30*/  @P4 STG.E desc[UR14][R144.64+0x200], R81 ;  /* 0x0002005190004986 */ /* 0x0001ea000c10190e */
[----:B------:R-:W-:Y:S05]  /*7e40*/  @!P2 BRA `(.L_x_262) ;  /* 0x000000000004a947 */ /* 0x000fea0003800000 */
[----:B------:R0:W5:Y:S02]  /*7e50*/  LDG.E.LTC128B R7, desc[UR14][R142.64+0x220] ;  /* 0x0002200e8e077981 */ /* 0x000164000c1e1920 */
.L_x_262:
[----:B------:R-:W-:Y:S05]  /*7e60*/  BSYNC B1 ;  /* 0x0000000000017941 */ /* 0x000fea0003800000 */
.L_x_261:
[----:B0----5:R-:W-:Y:S01]  /*7e70*/  FMUL R5, R7, R14 ;  /* 0x0000000e07057220 */ /* 0x021fe20000400000 */
[----:B------:R-:W-:Y:S01]  /*7e80*/  ISETP.GT.AND P4, PT, R11, 0x71, P1 ;  /* 0x000000710b00780c */ /* 0x000fe20000f84270 */
[----:B------:R-:W-:Y:S02]  /*7e90*/  BSSY B1, `(.L_x_263) ;  /* 0x0000005000017945 */ /* 0x000fe40003800000 */
[----:B------:R-:W-:-:S05]  /*7ea0*/  FFMA R5, R82, R15, R5 ;  /* 0x0000000f52057223 */ /* 0x000fca0000000005 */
[----:B------:R0:W-:Y:S05]  /*7eb0*/  @P2 STG.E desc[UR14][R216.64+0x220], R5 ;  /* 0x00022005d8002986 */ /* 0x0001ea000c10190e */
[----:B------:R-:W-:Y:S05]  /*7ec0*/  @!P4 BRA `(.L_x_264) ;  /* 0x000000000004c947 */ /* 0x000fea0003800000 */
[----:B------:R0:W5:Y:S02]  /*7ed0*/  LDG.E.LTC128B R7, desc[UR14][R212.64+0x220] ;  /* 0x0002200ed4077981 */ /* 0x000164000c1e1920 */
.L_x_264:
[----:B------:R-:W-:Y:S05]  /*7ee0*/  BSYNC B1 ;  /* 0x0000000000017941 */ /* 0x000fea0003800000 */
.L_x_263:
[----:B-----5:R-:W-:Y:S01]  /*7ef0*/  FMUL R12, R7, R14 ;  /* 0x0000000e070c7220 */ /* 0x020fe20000400000 */
[----:B------:R-:W-:Y:S01]  /*7f00*/  ISETP.GT.AND P2, PT, R11, 0x78, P0 ;  /* 0x000000780b00780c */ /* 0x000fe20000744270 */
[----:B------:R-:W-:Y:S02]  /*7f10*/  BSSY B1, `(.L_x_265) ;  /* 0x0000005000017945 */ /* 0x000fe40003800000 */
[----:B------:R-:W-:-:S05]  /*7f20*/  FFMA R83, R83, R15, R12 ;  /* 0x0000000f53537223 */ /* 0x000fca000000000c */
[----:B------:R0:W-:Y:S05]  /*7f30*/  @P4 STG.E desc[UR14][R144.64+0x220], R83 ;  /* 0x0002205390004986 */ /* 0x0001ea000c10190e */
[----:B------:R-:W-:Y:S05]  /*7f40*/  @!P2 BRA `(.L_x_266) ;  /* 0x000000000004a947 */ /* 0x000fea0003800000 */
[----:B------:R0:W5:Y:S02]  /*7f50*/  LDG.E.LTC128B R7, desc[UR14][R22.64+0x200] ;  /* 0x0002000e16077981 */ /* 0x000164000c1e1920 */
.L_x_266:
[----:B------:R-:W-:Y:S05]  /*7f60*/  BSYNC B1 ;  /* 0x0000000000017941 */ /* 0x000fea0003800000 */
.L_x_265:
[----:B0----5:R-:W-:Y:S01]  /*7f70*/  FMUL R5, R7, R14 ;  /* 0x0000000e07057220 */ /* 0x021fe20000400000 */
[----:B------:R-:W-:Y:S01]  /*7f80*/  ISETP.GT.AND P0, PT, R11, 0x79, P0 ;  /* 0x000000790b00780c */ /* 0x000fe20000704270 */
[----:B------:R-:W-:Y:S02]  /*7f90*/  BSSY B1, `(.L_x_267) ;  /* 0x0000005000017945 */ /* 0x000fe40003800000 */
[----:B------:R-:W-:-:S05]  /*7fa0*/  FFMA R5, R84, R15, R5 ;  /* 0x0000000f54057223 */ /* 0x000fca0000000005 */
[----:B------:R0:W-:Y:S05]  /*7fb0*/  @P2 STG.E desc[UR14][R18.64+0x200], R5 ;  /* 0x0002000512002986 */ /* 0x0001ea000c10190e */
[----:B------:R-:W-:Y:S05]  /*7fc0*/  @!P0 BRA `(.L_x_268) ;  /* 0x0000000000048947 */ /* 0x000fea0003800000 */
[----:B------:R0:W5:Y:S02]  /*7fd0*/  LDG.E.LTC128B R7, desc[UR14][R8.64+0x200] ;  /* 0x0002000e08077981 */ /* 0x000164000c1e1920 */
.L_x_268:
[----:B------:R-:W-:Y:S05]  /*7fe0*/  BSYNC B1 ;  /* 0x0000000000017941 */ /* 0x000fea0003800000 */
.L_x_267:
[----:B-----5:R-:W-:Y:S01]  /*7ff0*/  FMUL R12, R7, R14 ;  /* 0x0000000e070c7220 */ /* 0x020fe20000400000 */
[----:B------:R-:W-:Y:S01]  /*8000*/  ISETP.GT.AND P2, PT, R11, 0x78, P1 ;  /* 0x000000780b00780c */ /* 0x000fe20000f44270 */
[----:B------:R-:W-:Y:S02]  /*8010*/  BSSY B1, `(.L_x_269) ;  /* 0x0000005000017945 */ /* 0x000fe40003800000 */
[----:B------:R-:W-:-:S05]  /*8020*/  FFMA R85, R85, R15, R12 ;  /* 0x0000000f55557223 */ /* 0x000fca000000000c */
[----:B------:R0:W-:Y:S05]  /*8030*/  @P0 STG.E desc[UR14][R16.64+0x200], R85 ;  /* 0x0002005510000986 */ /* 0x0001ea000c10190e */
[----:B------:R-:W-:Y:S05]  /*8040*/  @!P2 BRA `(.L_x_270) ;  /* 0x000000000004a947 */ /* 0x000fea0003800000 */
[----:B------:R0:W5:Y:S02]  /*8050*/  LDG.E.LTC128B R7, desc[UR14][R22.64+0x220] ;  /* 0x0002200e16077981 */ /* 0x000164000c1e1920 */
.L_x_270:
[----:B------:R-:W-:Y:S05]  /*8060*/  BSYNC B1 ;  /* 0x0000000000017941 */ /* 0x000fea0003800000 */
.L_x_269:
[----:B0----5:R-:W-:Y:S01]  /*8070*/  FMUL R5, R7, R14 ;  /* 0x0000000e07057220 */ /* 0x021fe20000400000 */
[----:B------:R-:W-:Y:S01]  /*8080*/  ISETP.GT.AND P1, PT, R11, 0x79, P1 ;  /* 0x000000790b00780c */ /* 0x000fe20000f24270 */
[----:B------:R-:W-:Y:S02]  /*8090*/  BSSY B1, `(.L_x_271) ;  /* 0x0000005000017945 */ /* 0x000fe40003800000 */
[----:B------:R-:W-:-:S05]  /*80a0*/  FFMA R5, R86, R15, R5 ;  /* 0x0000000f56057223 */ /* 0x000fca0000000005 */
[----:B------:R0:W-:Y:S05]  /*80b0*/  @P2 STG.E desc[UR14][R18.64+0x220], R5 ;  /* 0x0002200512002986 */ /* 0x0001ea000c10190e */
[----:B------:R-:W-:Y:S05]  /*80c0*/  @!P1 BRA `(.L_x_272) ;  /* 0x0000000000049947 */ /* 0x000fea0003800000 */
[----:B------:R0:W5:Y:S02]  /*80d0*/  LDG.E.LTC128B R7, desc[UR14][R8.64+0x220] ;  /* 0x0002200e08077981 */ /* 0x000164000c1e1920 */
.L_x_272:
[----:B------:R-:W-:Y:S05]  /*80e0*/  BSYNC B1 ;  /* 0x0000000000017941 */ /* 0x000fea0003800000 */
.L_x_271:
[----:B0----5:R-:W-:-:S04]  /*80f0*/  FMUL R8, R7, R14 ;  /* 0x0000000e07087220 */ /* 0x021fc80000400000 */
[----:B------:R-:W-:Y:S01]  /*8100*/  FFMA R87, R87, R15, R8 ;  /* 0x0000000f57577223 */ /* 0x000fe20000000008 */
[----:B------:R-:W-:Y:S06]  /*8110*/  @!P1 BRA `(.L_x_273) ;  /* 0x0000001c00209947 */ /* 0x000fec0003800000 */
[----:B------:R0:W-:Y:S01]  /*8120*/  STG.E desc[UR14][R16.64+0x220], R87 ;  /* 0x0002205710007986 */ /* 0x0001e2000c10190e */
[----:B------:R-:W-:Y:S05]  /*8130*/  BRA `(.L_x_273) ;  /* 0x0000001c00187947 */ /* 0x000fea0003800000 */
.L_x_22:
[----:B------:R-:W-:Y:S01]  /*8140*/  ULDC.64 UR8, c[0x0][0x6c0] ;  /* 0x0001b00000087ab9 */ /* 0x000fe20000000a00 */
[----:B------:R-:W-:Y:S01]  /*8150*/  ISETP.GT.AND P1, PT, R12, 0x8, PT ;  /* 0x000000080c00780c */ /* 0x000fe20003f24270 */
[-C--:B--2---:R-:W-:Y:S01]  /*8160*/  FMUL R7, R88, R15.reuse ;  /* 0x0000000f58077220 */ /* 0x084fe20000400000 */
[C---:B------:R-:W-:Y:S01]  /*8170*/  LEA R8, P5, R160.reuse, UR8, 0x2 ;  /* 0x00000008a0087c11 */ /* 0x040fe2000f8a10ff */
[-C--:B------:R-:W-:Y:S01]  /*8180*/  FMUL R89, R89, R15.reuse ;  /* 0x0000000f59597220 */ /* 0x080fe20000400000 */
[----:B------:R-:W-:Y:S01]  /*8190*/  ISETP.GT.AND P6, PT, R11, 0x1, P2 ;  /* 0x000000010b00780c */ /* 0x000fe200017c4270 */
[-C--:B------:R-:W-:Y:S01]  /*81a0*/  FMUL R91, R91, R15.reuse ;  /* 0x0000000f5b5b7220 */ /* 0x080fe20000400000 */
[----:B------:R-:W-:Y:S01]  /*81b0*/  LEA.HI.X R9, R160, UR9, R21, 0x2, P5 ;  /* 0x00000009a0097c11 */ /* 0x000fe2000a8f1415 */
[----:B------:R-:W-:Y:S01]  /*81c0*/  FMUL R21, R90, R15 ;  /* 0x0000000f5a157220 */ /* 0x000fe20000400000 */
[C---:B------:R-:W-:Y:S01]  /*81d0*/  LEA R16, P5, R164.reuse, R8, 0x2 ;  /* 0x00000008a4107211 */ /* 0x040fe200078a10ff */
[C---:B------:R-:W-:Y:S01]  /*81e0*/  IMAD.SHL.U32 R5, R164.reuse, 0x20, RZ ;  /* 0x00000020a4057824 */ /* 0x040fe200078e00ff */
[----:B------:R-:W-:Y:S01]  /*81f0*/  ISETP.GT.AND P0, PT, R11, RZ, P1 ;  /* 0x000000ff0b00720c */ /* 0x000fe20000f04270 */
[----:B------:R0:W-:Y:S01]  /*8200*/  @P4 STG.E desc[UR14][R8.64], R7 ;  /* 0x0000000708004986 */ /* 0x0001e2000c10190e */
[C---:B------:R-:W-:Y:S01]  /*8210*/  LEA.HI.X R17, R164.reuse, R9, R165, 0x2, P5 ;  /* 0x00000009a4117211 */ /* 0x040fe200028f14a5 */
[----:B------:R-:W-:Y:S01]  /*8220*/  IMAD R23, R165, 0x1c, RZ ;  /* 0x0000001ca5177824 */ /* 0x000fe200078e02ff */
[----:B------:R-:W-:Y:S01]  /*8230*/  ISETP.GT.AND P5, PT, R11, 0x1, P1 ;  /* 0x000000010b00780c */ /* 0x000fe20000fa4270 */
[----:B------:R-:W-:Y:S01]  /*8240*/  FMUL R93, R93, R15 ;  /* 0x0000000f5d5d7220 */ /* 0x000fe20000400000 */
[----:B------:R-:W-:Y:S01]  /*8250*/  ISETP.GT.AND P4, PT, R11, 0x8, P2 ;  /* 0x000000080b00780c */ /* 0x000fe20001784270 */
[----:B------:R-:W-:Y:S01]  /*8260*/  @P6 STG.E desc[UR14][R16.64], R89 ;  /* 0x0000005910006986 */ /* 0x000fe2000c10190e */
[C---:B------:R-:W-:Y:S01]  /*8270*/  IMAD.WIDE.U32 R18, R164.reuse, 0x1c, R16 ;  /* 0x0000001ca4127825 */ /* 0x040fe200078e0010 */
[----:B------:R-:W-:-:S03]  /*8280*/  SHF.L.U64.HI R165, R164, 0x5, R165 ;  /* 0x00000005a4a57819 */ /* 0x000fc600000102a5 */
[-C--:B------:R-:W-:Y:S01]  /*8290*/  FMUL R153, R94, R15.reuse ;  /* 0x0000000f5e997220 */ /* 0x080fe20000400000 */
[----:B------:R-:W-:Y:S01]  /*82a0*/  ISETP.GT.AND P6, PT, R11, 0x8, P1 ;  /* 0x000000080b00780c */ /* 0x000fe20000fc4270 */
[----:B------:R-:W-:Y:S01]  /*82b0*/  IMAD.IADD R19, R23, 0x1, R19 ;  /* 0x0000000117137824 */ /* 0x000fe200078e0213 */
[----:B------:R1:W-:Y:S01]  /*82c0*/  @P0 STG.E desc[UR14][R8.64+0x20], R21 ;  /* 0x0000201508000986 */ /* 0x0003e2000c10190e */
[----:B------:R-:W-:Y:S01]  /*82d0*/  ISETP.GT.AND P0, PT, R11, 0x9, P2 ;  /* 0x000000090b00780c */ /* 0x000fe20001704270 */
[-C--:B0-----:R-:W-:Y:S01]  /*82e0*/  FMUL R7, R92, R15.reuse ;  /* 0x0000000f5c077220 */ /* 0x081fe20000400000 */
[-C--:B------:R-:W-:Y:S01]  /*82f0*/  FMUL R95, R95, R15.reuse ;  /* 0x0000000f5f5f7220 */ /* 0x080fe20000400000 */
[----:B------:R-:W-:Y:S01]  /*8300*/  @P5 STG.E desc[UR14][R16.64+0x20], R91 ;  /* 0x0000205b10005986 */ /* 0x000fe2000c10190e */
[----:B------:R-:W-:Y:S01]  /*8310*/  IADD3 R20, P5, R5, R16, RZ ;  /* 0x0000001005147210 */ /* 0x000fe20007fbe0ff */
[-C--:B------:R-:W-:Y:S01]  /*8320*/  FMUL R155, R96, R15.reuse ;  /* 0x0000000f609b7220 */ /* 0x080fe20000400000 */
[-C--:B------:R-:W-:Y:S01]  /*8330*/  FMUL R97, R97, R15.reuse ;  /* 0x0000000f61617220 */ /* 0x080fe20000400000 */
[----:B------:R0:W-:Y:S01]  /*8340*/  @P4 STG.E desc[UR14][R18.64], R7 ;  /* 0x0000000712004986 */ /* 0x0001e2000c10190e */
[----:B------:R-:W-:Y:S01]  /*8350*/  ISETP.GT.AND P4, PT, R11, 0x9, P1 ;  /* 0x000000090b00780c */ /* 0x000fe20000f84270 */
[-C--:B------:R-:W-:Y:S01]  /*8360*/  FMUL R99, R99, R15.reuse ;  /* 0x0000000f63637220 */ /* 0x080fe20000400000 */
[-C--:B------:R-:W-:Y:S01]  /*8370*/  FMUL R101, R101, R15.reuse ;  /* 0x0000000f65657220 */ /* 0x080fe20000400000 */
[----:B-1----:R-:W-:Y:S01]  /*8380*/  IMAD.X R21, R165, 0x1, R17, P5 ;  /* 0x00000001a5157824 */ /* 0x002fe200028e0611 */
[----:B------:R-:W-:Y:S01]  /*8390*/  ISETP.GT.AND P5, PT, R11, 0x10, P2 ;  /* 0x000000100b00780c */ /* 0x000fe200017a4270 */
[-C--:B------:R-:W-:Y:S01]  /*83a0*/  FMUL R103, R103, R15.reuse ;  /* 0x0000000f67677220 */ /* 0x080fe20000400000 */
[-C--:B------:R-:W-:Y:S01]  /*83b0*/  FMUL R105, R105, R15.reuse ;  /* 0x0000000f69697220 */ /* 0x080fe20000400000 */
[-C--:B------:R-:W-:Y:S01]  /*83c0*/  FMUL R107, R107, R15.reuse ;  /* 0x0000000f6b6b7220 */ /* 0x080fe20000400000 */
[----:B------:R-:W-:Y:S01]  /*83d0*/  @P0 STG.E desc[UR14][R20.64], R93 ;  /* 0x0000005d14000986 */ /* 0x000fe2000c10190e */
[----:B------:R-:W-:Y:S01]  /*83e0*/  IADD3 R22, P0, R5, R18, RZ ;  /* 0x0000001205167210 */ /* 0x000fe20007f1e0ff */
[-C--:B------:R-:W-:Y:S01]  /*83f0*/  FMUL R109, R109, R15.reuse ;  /* 0x0000000f6d6d7220 */ /* 0x080fe20000400000 */
[-C--:B0-----:R-:W-:Y:S01]  /*8400*/  FMUL R7, R98, R15.reuse ;  /* 0x0000000f62077220 */ /* 0x081fe20000400000 */
[----:B------:R0:W-:Y:S01]  /*8410*/  @P6 STG.E desc[UR14][R18.64+0x20], R153 ;  /* 0x0000209912006986 */ /* 0x0001e2000c10190e */
[----:B------:R-:W-:Y:S01]  /*8420*/  ISETP.GT.AND P6, PT, R11, 0x10, P1 ;  /* 0x000000100b00780c */ /* 0x000fe20000fc4270 */
[----:B------:R-:W-:Y:S01]  /*8430*/  IMAD.X R23, R165, 0x1, R19, P0 ;  /* 0x00000001a5177824 */ /* 0x000fe200000e0613 */
[----:B------:R-:W-:Y:S01]  /*8440*/  ISETP.GT.AND P0, PT, R11, 0x11, P2 ;  /* 0x000000110b00780c */ /* 0x000fe20001704270 */
[----:B------:R-:W-:Y:S01]  /*8450*/  @P4 STG.E desc[UR14][R20.64+0x20], R95 ;  /* 0x0000205f14004986 */ /* 0x000fe2000c10190e */
[----:B------:R-:W-:Y:S01]  /*8460*/  IADD3 R88, P4, R5, R20, RZ ;  /* 0x0000001405587210 */ /* 0x000fe20007f9e0ff */
[-C--:B------:R-:W-:Y:S01]  /*8470*/  FMUL R111, R111, R15.reuse ;  /* 0x0000000f6f6f7220 */ /* 0x080fe20000400000 */
[-C--:B------:R-:W-:Y:S01]  /*8480*/  FMUL R113, R113, R15.reuse ;  /* 0x0000000f71717220 */ /* 0x080fe20000400000 */
[----:B------:R1:W-:Y:S01]  /*8490*/  @P5 STG.E desc[UR14][R22.64], R155 ;  /* 0x0000009b16005986 */ /* 0x0003e2000c10190e */
[----:B------:R-:W-:Y:S01]  /*84a0*/  ISETP.GT.AND P5, PT, R11, 0x11, P1 ;  /* 0x000000110b00780c */ /* 0x000fe20000fa4270 */
[----:B------:R-:W-:Y:S01]  /*84b0*/  IMAD.X R89, R165, 0x1, R21, P4 ;  /* 0x00000001a5597824 */ /* 0x000fe200020e0615 */
[----:B------:R-:W-:Y:S01]  /*84c0*/  ISETP.GT.AND P4, PT, R11, 0x18, P2 ;  /* 0x000000180b00780c */ /* 0x000fe20001784270 */
[-C--:B0-----:R-:W-:Y:S01]  /*84d0*/  FMUL R153, R100, R15.reuse ;  /* 0x0000000f64997220 */ /* 0x081fe20000400000 */
[-C--:B------:R-:W-:Y:S01]  /*84e0*/  FMUL R115, R115, R15.reuse ;  /* 0x0000000f73737220 */ /* 0x080fe20000400000 */
[-C--:B------:R-:W-:Y:S01]  /*84f0*/  FMUL R117, R117, R15.reuse ;  /* 0x0000000f75757220 */ /* 0x080fe20000400000 */
[-C--:B------:R-:W-:Y:S01]  /*8500*/  FMUL R119, R119, R15.reuse ;  /* 0x0000000f77777220 */ /* 0x080fe20000400000 */
        /* <DEDUP_REMOVED lines=8> */
[----:B------:R-:W-:Y:S01]  /*8590*/  @P5 STG.E desc[UR14][R88.64+0x20], R99 ;  /* 0x0000206358005986 */ /* 0x000fe2000c10190e */
[----:B------:R-:W-:Y:S01]  /*85a0*/  IADD3 R92, P5, R5, R88, RZ ;  /* 0x00000058055c7210 */ /* 0x000fe20007fbe0ff */
[-C--:B-1----:R-:W-:Y:S01]  /*85b0*/  FMUL R155, R104, R15.reuse ;  /* 0x0000000f689b7220 */ /* 0x082fe20000400000 */
        /* <DEDUP_REMOVED lines=148> */
[----:B------:R-:W-:Y:S01]  /*8f00*/  FMUL R87, R87, R15 ;  /* 0x0000000f57577220 */ /* 0x000fe20000400000 */
[----:B------:R-:W-:Y:S01]  /*8f10*/  @P0 STG.E desc[UR14][R120.64], R129 ;  /* 0x0000008178000986 */ /* 0x000fe2000c10190e */
[----:B------:R-:W-:-:S03]  /*8f20*/  IADD3 R122, P0, R5, R118, RZ ;  /* 0x00000076057a7210 */ /* 0x000fc60007f1e0ff */
[----:B------:R0:W-:Y:S01]  /*8f30*/  @P6 STG.E desc[UR14][R118.64+0x20], R7 ;  /* 0x0000200776006986 */ /* 0x0001e2000c10190e */
[----:B------:R-:W-:Y:S01]  /*8f40*/  ISETP.GT.AND P6, PT, R11, 0x58, P1 ;  /* 0x000000580b00780c */ /* 0x000fe20000fc4270 */
[----:B------:R-:W-:Y:S01]  /*8f50*/  IMAD.X R123, R165, 0x1, R119, P0 ;  /* 0x00000001a57b7824 */ /* 0x000fe200000e0677 */
[----:B------:R-:W-:Y:S01]  /*8f60*/  ISETP.GT.AND P0, PT, R11, 0x59, P2 ;  /* 0x000000590b00780c */ /* 0x000fe20001704270 */
[----:B------:R-:W-:Y:S01]  /*8f70*/  @P5 STG.E desc[UR14][R120.64+0x20], R131 ;  /* 0x0000208378005986 */ /* 0x000fe2000c10190e */
[----:B------:R-:W-:Y:S01]  /*8f80*/  IADD3 R124, P5, R5, R120, RZ ;  /* 0x00000078057c7210 */ /* 0x000fe20007fbe0ff */
[-C--:B-1----:R-:W-:Y:S02]  /*8f90*/  FMUL R155, R136, R15.reuse ;  /* 0x0000000f889b7220 */ /* 0x082fe40000400000 */
[----:B------:R1:W-:Y:S01]  /*8fa0*/  @P4 STG.E desc[UR14][R122.64], R153 ;  /* 0x000000997a004986 */ /* 0x0003e2000c10190e */
[----:B------:R-:W-:Y:S01]  /*8fb0*/  ISETP.GT.AND P4, PT, R11, 0x59, P1 ;  /* 0x000000590b00780c */ /* 0x000fe20000f84270 */
[----:B------:R-:W-:Y:S01]  /*8fc0*/  IMAD.X R125, R165, 0x1, R121, P5 ;  /* 0x00000001a57d7824 */ /* 0x000fe200028e0679 */
[----:B------:R-:W-:Y:S01]  /*8fd0*/  ISETP.GT.AND P5, PT, R11, 0x60, P2 ;  /* 0x000000600b00780c */ /* 0x000fe200017a4270 */
[----:B0-----:R-:W-:-:S04]  /*8fe0*/  FMUL R7, R134, R15 ;  /* 0x0000000f86077220 */ /* 0x001fc80000400000 */
        /* <DEDUP_REMOVED lines=17> */
[----:B------:R-:W-:Y:S01]  /*9100*/  IADD3 R132, P6, R5, R128, RZ ;  /* 0x0000008005847210 */ /* 0x000fe20007fde0ff */
[----:B------:R-:W-:Y:S01]  /*9110*/  IMAD.X R131, R165, 0x1, R127, P0 ;  /* 0x00000001a5837824 */ /* 0x000fe200000e067f */
[C---:B------:R-:W-:Y:S01]  /*9120*/  ISETP.GT.AND P0, PT, R11.reuse, 0x69, P2 ;  /* 0x000000690b00780c */ /* 0x040fe20001704270 */
[----:B------:R-:W-:Y:S01]  /*9130*/  @P5 STG.E desc[UR14][R128.64+0x20], R139 ;  /* 0x0000208b80005986 */ /* 0x000fe2000c10190e */
[----:B------:R-:W-:Y:S01]  /*9140*/  ISETP.GT.AND P5, PT, R11, 0x68, P1 ;  /* 0x000000680b00780c */ /* 0x000fe20000fa4270 */
[----:B------:R-:W-:Y:S01]  /*9150*/  IMAD.X R133, R165, 0x1, R129, P6 ;  /* 0x00000001a5857824 */ /* 0x000fe200030e0681 */
[C---:B------:R-:W-:Y:S01]  /*9160*/  ISETP.GT.AND P6, PT, R11.reuse, 0x70, P2 ;  /* 0x000000700b00780c */ /* 0x040fe200017c4270 */
[----:B------:R-:W-:Y:S01]  /*9170*/  @P4 STG.E desc[UR14][R130.64], R153 ;  /* 0x0000009982004986 */ /* 0x000fe2000c10190e */
[----:B------:R-:W-:Y:S01]  /*9180*/  ISETP.GT.AND P4, PT, R11, 0x69, P1 ;  /* 0x000000690b00780c */ /* 0x000fe20000f84270 */
[-C--:B-1----:R-:W-:Y:S01]  /*9190*/  FMUL R155, R144, R15.reuse ;  /* 0x0000000f909b7220 */ /* 0x082fe20000400000 */
[----:B0-----:R-:W-:-:S05]  /*91a0*/  FMUL R7, R142, R15 ;  /* 0x0000000f8e077220 */ /* 0x001fca0000400000 */
[----:B------:R-:W-:Y:S01]  /*91b0*/  @P0 STG.E desc[UR14][R132.64], R141 ;  /* 0x0000008d84000986 */ /* 0x000fe2000c10190e */
[----:B------:R-:W-:-:S03]  /*91c0*/  IADD3 R134, P0, R5, R130, RZ ;  /* 0x0000008205867210 */ /* 0x000fc60007f1e0ff */
[----:B------:R0:W-:Y:S01]  /*91d0*/  @P5 STG.E desc[UR14][R130.64+0x20], R7 ;  /* 0x0000200782005986 */ /* 0x0001e2000c10190e */
[----:B------:R-:W-:Y:S01]  /*91e0*/  ISETP.GT.AND P5, PT, R11, 0x70, P1 ;  /* 0x000000700b00780c */ /* 0x000fe20000fa4270 */
[----:B------:R-:W-:Y:S01]  /*91f0*/  IMAD.X R135, R165, 0x1, R131, P0 ;  /* 0x00000001a5877824 */ /* 0x000fe200000e0683 */
[----:B------:R-:W-:Y:S01]  /*9200*/  ISETP.GT.AND P0, PT, R11, 0x71, P2 ;  /* 0x000000710b00780c */ /* 0x000fe20001704270 */
[----:B------:R1:W-:Y:S01]  /*9210*/  @P4 STG.E desc[UR14][R132.64+0x20], R143 ;  /* 0x0000208f84004986 */ /* 0x0003e2000c10190e */
[----:B------:R-:W-:-:S03]  /*9220*/  IADD3 R136, P4, R5, R132, RZ ;  /* 0x0000008405887210 */ /* 0x000fc60007f9e0ff */
[----:B------:R-:W-:Y:S01]  /*9230*/  @P6 STG.E desc[UR14][R134.64], R155 ;  /* 0x0000009b86006986 */ /* 0x000fe2000c10190e */
[----:B------:R-:W-:Y:S01]  /*9240*/  ISETP.GT.AND P6, PT, R11, 0x71, P1 ;  /* 0x000000710b00780c */ /* 0x000fe20000fc4270 */
[----:B------:R-:W-:Y:S01]  /*9250*/  IMAD.X R137, R165, 0x1, R133, P4 ;  /* 0x00000001a5897824 */ /* 0x000fe200020e0685 */
[----:B------:R-:W-:Y:S01]  /*9260*/  IADD3 R138, P4, R5, R136, RZ ;  /* 0x00000088058a7210 */ /* 0x000fe20007f9e0ff */
[----:B0-----:R-:W-:-:S04]  /*9270*/  FMUL R7, R146, R15 ;  /* 0x0000000f92077220 */ /* 0x001fc80000400000 */
[----:B------:R-:W-:Y:S01]  /*9280*/  @P0 STG.E desc[UR14][R136.64], R145 ;  /* 0x0000009188000986 */ /* 0x000fe2000c10190e */
[----:B------:R-:W-:Y:S01]  /*9290*/  IADD3 R140, P0, R5, R134, RZ ;  /* 0x00000086058c7210 */ /* 0x000fe20007f1e0ff */
[-C--:B------:R-:W-:Y:S01]  /*92a0*/  FMUL R5, R148, R15.reuse ;  /* 0x0000000f94057220 */ /* 0x080fe20000400000 */
[----:B------:R-:W-:Y:S01]  /*92b0*/  IMAD.X R139, R165, 0x1, R137, P4 ;  /* 0x00000001a58b7824 */ /* 0x000fe200020e0689 */
[----:B------:R0:W-:Y:S01]  /*92c0*/  @P5 STG.E desc[UR14][R134.64+0x20], R7 ;  /* 0x0000200786005986 */ /* 0x0001e2000c10190e */
[----:B------:R-:W-:Y:S01]  /*92d0*/  ISETP.GT.AND P5, PT, R11, 0x78, P2 ;  /* 0x000000780b00780c */ /* 0x000fe200017a4270 */
[----:B------:R-:W-:Y:S01]  /*92e0*/  IMAD.X R141, R165, 0x1, R135, P0 ;  /* 0x00000001a58d7824 */ /* 0x000fe200000e0687 */
[C---:B------:R-:W-:Y:S01]  /*92f0*/  ISETP.GT.AND P2, PT, R11.reuse, 0x79, P2 ;  /* 0x000000790b00780c */ /* 0x040fe20001744270 */
[----:B------:R-:W-:Y:S01]  /*9300*/  @P6 STG.E desc[UR14][R136.64+0x20], R147 ;  /* 0x0000209388006986 */ /* 0x000fe2000c10190e */
[----:B------:R-:W-:Y:S01]  /*9310*/  ISETP.GT.AND P0, PT, R12, 0x80, PT ;  /* 0x000000800c00780c */ /* 0x000fe20003f04270 */
[----:B-1----:R-:W-:Y:S01]  /*9320*/  FMUL R143, R150, R15 ;  /* 0x0000000f968f7220 */ /* 0x002fe20000400000 */
[----:B------:R-:W-:-:S02]  /*9330*/  ISETP.GT.AND P6, PT, R11, 0x78, P1 ;  /* 0x000000780b00780c */ /* 0x000fc40000fc4270 */
[C---:B------:R-:W-:Y:S02]  /*9340*/  ISETP.GT.AND P1, PT, R11.reuse, 0x79, P1 ;  /* 0x000000790b00780c */ /* 0x040fe40000f24270 */
[C---:B------:R-:W-:Y:S01]  /*9350*/  ISETP.GT.AND P4, PT, R11.reuse, 0x1, P0 ;  /* 0x000000010b00780c */ /* 0x040fe20000784270 */
[----:B0-----:R-:W-:Y:S02]  /*9360*/  FMUL R7, R24, R15 ;  /* 0x0000000f18077220 */ /* 0x001fe40000400000 */
[----:B------:R0:W-:Y:S01]  /*9370*/  @P5 STG.E desc[UR14][R140.64], R5 ;  /* 0x000000058c005986 */ /* 0x0001e2000c10190e */
[----:B------:R-:W-:-:S03]  /*9380*/  ISETP.GT.AND P5, PT, R11, RZ, P0 ;  /* 0x000000ff0b00720c */ /* 0x000fc600007a4270 */
[----:B------:R-:W-:Y:S01]  /*9390*/  @P2 STG.E desc[UR14][R138.64], R149 ;  /* 0x000000958a002986 */ /* 0x000fe2000c10190e */
[----:B------:R-:W-:-:S03]  /*93a0*/  ISETP.GT.AND P2, PT, R12, 0x88, PT ;  /* 0x000000880c00780c */ /* 0x000fc60003f44270 */
[----:B------:R1:W-:Y:S01]  /*93b0*/  @P6 STG.E desc[UR14][R140.64+0x20], R143 ;  /* 0x0000208f8c006986 */ /* 0x0003e2000c10190e */
[----:B------:R-:W-:-:S03]  /*93c0*/  ISETP.GT.AND P6, PT, R11, RZ, P2 ;  /* 0x000000ff0b00720c */ /* 0x000fc600017c4270 */
[----:B------:R-:W-:Y:S01]  /*93d0*/  @P1 STG.E desc[UR14][R138.64+0x20], R151 ;  /* 0x000020978a001986 */ /* 0x000fe2000c10190e */
[C---:B------:R-:W-:Y:S01]  /*93e0*/  ISETP.GT.AND P1, PT, R11.reuse, 0x1, P2 ;  /* 0x000000010b00780c */ /* 0x040fe20001724270 */
[----:B0-----:R-:W-:Y:S02]  /*93f0*/  FMUL R5, R26, R15 ;  /* 0x0000000f1a057220 */ /* 0x001fe40000400000 */
[----:B------:R0:W-:Y:S01]  /*9400*/  @P5 STG.E desc[UR14][R8.64+0x200], R7 ;  /* 0x0002000708005986 */ /* 0x0001e2000c10190e */
[----:B------:R-:W-:-:S03]  /*9410*/  ISETP.GT.AND P5, PT, R11, 0x8, P0 ;  /* 0x000000080b00780c */ /* 0x000fc600007a4270 */
[----:B------:R-:W-:Y:S01]  /*9420*/  @P4 STG.E desc[UR14][R16.64+0x200], R25 ;  /* 0x0002001910004986 */ /* 0x000fe2000c10190e */
[C---:B------:R-:W-:Y:S01]  /*9430*/  ISETP.GT.AND P4, PT, R11.reuse, 0x9, P0 ;  /* 0x000000090b00780c */ /* 0x040fe20000784270 */
[----:B-1----:R-:W-:Y:S02]  /*9440*/  FMUL R143, R28, R15 ;  /* 0x0000000f1c8f7220 */ /* 0x002fe40000400000 */
[----:B------:R1:W-:Y:S01]  /*9450*/  @P6 STG.E desc[UR14][R8.64+0x220], R5 ;  /* 0x0002200508006986 */ /* 0x0003e2000c10190e */
[----:B------:R-:W-:-:S03]  /*9460*/  ISETP.GT.AND P6, PT, R11, 0x8, P2 ;  /* 0x000000080b00780c */ /* 0x000fc600017c4270 */
[----:B------:R-:W-:Y:S01]  /*9470*/  @P1 STG.E desc[UR14][R16.64+0x220], R27 ;  /* 0x0002201b10001986 */ /* 0x000fe2000c10190e */
[C---:B------:R-:W-:Y:S01]  /*9480*/  ISETP.GT.AND P1, PT, R11.reuse, 0x9, P2 ;  /* 0x000000090b00780c */ /* 0x040fe20001724270 */
[----:B0-----:R-:W-:Y:S02]  /*9490*/  FMUL R7, R30, R15 ;  /* 0x0000000f1e077220 */ /* 0x001fe40000400000 */
[----:B------:R-:W-:Y:S01]  /*94a0*/  @P5 STG.E desc[UR14][R18.64+0x200], R143 ;  /* 0x0002008f12005986 */ /* 0x000fe2000c10190e */
[----:B------:R-:W-:-:S03]  /*94b0*/  ISETP.GT.AND P5, PT, R11, 0x10, P0 ;  /* 0x000000100b00780c */ /* 0x000fc600007a4270 */
[----:B------:R-:W-:Y:S01]  /*94c0*/  @P4 STG.E desc[UR14][R20.64+0x200], R29 ;  /* 0x0002001d14004986 */ /* 0x000fe2000c10190e */
[C---:B------:R-:W-:Y:S01]  /*94d0*/  ISETP.GT.AND P4, PT, R11.reuse, 0x11, P0 ;  /* 0x000000110b00780c */ /* 0x040fe20000784270 */
[-C--:B-1----:R-:W-:Y:S01]  /*94e0*/  FMUL R5, R32, R15.reuse ;  /* 0x0000000f20057220 */ /* 0x082fe20000400000 */
[----:B------:R-:W-:Y:S01]  /*94f0*/  FMUL R9, R34, R15 ;  /* 0x0000000f22097220 */ /* 0x000fe20000400000 */
[----:B------:R0:W-:Y:S01]  /*9500*/  @P6 STG.E desc[UR14][R18.64+0x220], R7 ;  /* 0x0002200712006986 */ /* 0x0001e2000c10190e */
[----:B------:R-:W-:-:S03]  /*9510*/  ISETP.GT.AND P6, PT, R11, 0x10, P2 ;  /* 0x000000100b00780c */ /* 0x000fc600017c4270 */
[----:B------:R-:W-:Y:S01]  /*9520*/  @P1 STG.E desc[UR14][R20.64+0x220], R31 ;  /* 0x0002201f14001986 */ /* 0x000fe2000c10190e */
[----:B------:R-:W-:-:S03]  /*9530*/  ISETP.GT.AND P1, PT, R11, 0x11, P2 ;  /* 0x000000110b00780c */ /* 0x000fc60001724270 */
[----:B------:R1:W-:Y:S01]  /*9540*/  @P5 STG.E desc[UR14][R22.64+0x200], R5 ;  /* 0x0002000516005986 */ /* 0x0003e2000c10190e */
[----:B------:R-:W-:-:S03]  /*9550*/  ISETP.GT.AND P5, PT, R11, 0x18, P0 ;  /* 0x000000180b00780c */ /* 0x000fc600007a4270 */
        /* <DEDUP_REMOVED lines=101> */
[----:B------:R-:W-:Y:S01]  /*9bb0*/  ISETP.GT.AND P4, PT, R11, 0x69, P0 ;  /* 0x000000690b00780c */ /* 0x000fe20000784270 */
[----:B0-----:R-:W-:-:S04]  /*9bc0*/  FMUL R9, R76, R15 ;  /* 0x0000000f4c097220 */ /* 0x001fc80000400000 */
[----:B------:R0:W-:Y:S01]  /*9bd0*/  @P1 STG.E desc[UR14][R126.64+0x220], R5 ;  /* 0x000220057e001986 */ /* 0x0001e2000c10190e */
[C---:B------:R-:W-:Y:S01]  /*9be0*/  ISETP.GT.AND P1, PT, R11.reuse, 0x68, P2 ;  /* 0x000000680b00780c */ /* 0x040fe20001724270 */
[----:B-1----:R-:W-:Y:S02]  /*9bf0*/  FMUL R7, R78, R15 ;  /* 0x0000000f4e077220 */ /* 0x002fe40000400000 */
        /* <DEDUP_REMOVED lines=11> */
[-C--:B-1----:R-:W-:Y:S02]  /*9cb0*/  FMUL R9, R84, R15.reuse ;  /* 0x0000000f54097220 */ /* 0x082fe40000400000 */
[----:B------:R1:W-:Y:S01]  /*9cc0*/  @P5 STG.E desc[UR14][R134.64+0x200], R5 ;  /* 0x0002000586005986 */ /* 0x0003e2000c10190e */
[C---:B------:R-:W-:Y:S02]  /*9cd0*/  ISETP.GT.AND P5, PT, R11.reuse, 0x71, P2 ;  /* 0x000000710b00780c */ /* 0x040fe400017a4270 */
[C---:B------:R-:W-:Y:S01]  /*9ce0*/  ISETP.GT.AND P2, PT, R11.reuse, 0x79, P2 ;  /* 0x000000790b00780c */ /* 0x040fe20001744270 */
[----:B------:R2:W-:Y:S01]  /*9cf0*/  @P4 STG.E desc[UR14][R136.64+0x200], R81 ;  /* 0x0002005188004986 */ /* 0x0005e2000c10190e */
[C---:B------:R-:W-:Y:S01]  /*9d00*/  ISETP.GT.AND P4, PT, R11.reuse, 0x78, P0 ;  /* 0x000000780b00780c */ /* 0x040fe20000784270 */
[----:B0-----:R-:W-:Y:S01]  /*9d10*/  FMUL R7, R82, R15 ;  /* 0x0000000f52077220 */ /* 0x001fe20000400000 */
[----:B------:R-:W-:-:S04]  /*9d20*/  ISETP.GT.AND P0, PT, R11, 0x79, P0 ;  /* 0x000000790b00780c */ /* 0x000fc80000704270 */
[----:B------:R2:W-:Y:S01]  /*9d30*/  @P1 STG.E desc[UR14][R134.64+0x220], R7 ;  /* 0x0002200786001986 */ /* 0x0005e2000c10190e */
[----:B-1----:R-:W-:-:S03]  /*9d40*/  FMUL R5, R86, R15 ;  /* 0x0000000f56057220 */ /* 0x002fc60000400000 */
[----:B------:R2:W-:Y:S04]  /*9d50*/  @P5 STG.E desc[UR14][R136.64+0x220], R83 ;  /* 0x0002205388005986 */ /* 0x0005e8000c10190e */
[----:B------:R2:W-:Y:S04]  /*9d60*/  @P4 STG.E desc[UR14][R140.64+0x200], R9 ;  /* 0x000200098c004986 */ /* 0x0005e8000c10190e */
[----:B------:R2:W-:Y:S04]  /*9d70*/  @P0 STG.E desc[UR14][R138.64+0x200], R85 ;  /* 0x000200558a000986 */ /* 0x0005e8000c10190e */
[----:B------:R2:W-:Y:S04]  /*9d80*/  @P6 STG.E desc[UR14][R140.64+0x220], R5 ;  /* 0x000220058c006986 */ /* 0x0005e8000c10190e */
[----:B------:R2:W-:Y:S02]  /*9d90*/  @P2 STG.E desc[UR14][R138.64+0x220], R87 ;  /* 0x000220578a002986 */ /* 0x0005e4000c10190e */
.L_x_273:
[----:B------:R-:W-:Y:S05]  /*9da0*/  BSYNC B0 ;  /* 0x0000000000007941 */ /* 0x000fea0003800000 */
.L_x_21:
[----:B------:R-:W-:Y:S01]  /*9db0*/  ULDC UR8, c[0x0][0xc] ;  /* 0x0000030000087ab9 */ /* 0x000fe20000000800 */
[----:B------:R-:W-:Y:S01]  /*9dc0*/  ULDC UR9, c[0x0][0x10] ;  /* 0x0000040000097ab9 */ /* 0x000fe20000000800 */
[----:B--2---:R-:W2:Y:S01]  /*9dd0*/  LDC R5, c[0x0][0x14] ;  /* 0x00000500ff057b82 */ /* 0x004ea20000000800 */
[----:B------:R-:W-:Y:S01]  /*9de0*/  UIMAD.WIDE.U32 UR8, UR8, UR9, URZ ;  /* 0x00000009080872a5 */ /* 0x000fe2000f8e003f */
[----:B------:R-:W-:Y:S01]  /*9df0*/  PRMT R8, RZ, 0x7610, R8 ;  /* 0x00007610ff087816 */ /* 0x000fe20000000008 */
[----:B------:R-:W-:-:S04]  /*9e00*/  IMAD.MOV.U32 R7, RZ, RZ, -0x1 ;  /* 0xffffffffff077424 */ /* 0x000fc800078e00ff */
[----:B--2---:R-:W-:-:S04]  /*9e10*/  IMAD.WIDE.U32 R2, R5, UR8, R2 ;  /* 0x0000000805027c25 */ /* 0x004fc8000f8e0002 */
[----:B------:R-:W-:Y:S01]  /*9e20*/  IMAD R5, R5, UR9, RZ ;  /* 0x0000000905057c24 */ /* 0x000fe2000f8e02ff */
[----:B------:R-:W-:Y:S02]  /*9e30*/  ULDC.64 UR8, c[0x0][0x750] ;  /* 0x0001d40000087ab9 */ /* 0x000fe40000000a00 */
[----:B------:R-:W-:Y:S01]  /*9e40*/  ISETP.GE.U32.AND P0, PT, R2, UR8, PT ;  /* 0x0000000802007c0c */ /* 0x000fe2000bf06070 */
[----:B------:R-:W-:Y:S02]  /*9e50*/  IMAD.IADD R3, R3, 0x1, R5 ;  /* 0x0000000103037824 */ /* 0x000fe400078e0205 */
[----:B------:R-:W-:-:S03]  /*9e60*/  IMAD.MOV.U32 R5, RZ, RZ, -0x1 ;  /* 0xffffffffff057424 */ /* 0x000fc600078e00ff */
[----:B------:R-:W-:-:S13]  /*9e70*/  ISETP.GE.U32.AND.EX P0, PT, R3, UR9, PT, P0 ;  /* 0x0000000903007c0c */ /* 0x000fda000bf06100 */
[----:B------:R-:W-:Y:S05]  /*9e80*/  @P0 BRA `(.L_x_274) ;  /* 0x0000000400600947 */ /* 0x000fea0003800000 */
[----:B------:R-:W2:Y:S01]  /*9e90*/  S2R R22, SR_CTAID.X ;  /* 0x0000000000167919 */ /* 0x000ea20000002500 */
[----:B------:R-:W1:Y:S01]  /*9ea0*/  LDC.64 R18, c[0x0][0x728] ;  /* 0x0001ca00ff127b82 */ /* 0x000e620000000a00 */
[----:B------:R-:W-:Y:S01]  /*9eb0*/  ULDC UR7, c[0x0][0x150] ;  /* 0x0000540000077ab9 */ /* 0x000fe20000000800 */
[----:B0-----:R-:W-:Y:S01]  /*9ec0*/  IMAD.MOV.U32 R16, RZ, RZ, R2 ;  /* 0x000000ffff107224 */ /* 0x001fe200078e0002 */
[----:B------:R-:W0:Y:S01]  /*9ed0*/  S2R R24, SR_CTAID.Y ;  /* 0x0000000000187919 */ /* 0x000e220000002600 */
[----:B------:R-:W-:-:S04]  /*9ee0*/  IMAD.MOV.U32 R17, RZ, RZ, R3 ;  /* 0x000000ffff117224 */ /* 0x000fc800078e0003 */
[----:B------:R-:W0:Y:S08]  /*9ef0*/  LDC R25, c[0x0][0x144] ;  /* 0x00005100ff197b82 */ /* 0x000e300000000800 */
[----:B------:R-:W0:Y:S08]  /*9f00*/  LDC R12, c[0x0][0x730] ;  /* 0x0001cc00ff0c7b82 */ /* 0x000e300000000800 */
[----:B------:R-:W0:Y:S01]  /*9f10*/  LDC.64 R20, c[0x0][0x720] ;  /* 0x0001c800ff147b82 */ /* 0x000e220000000a00 */
[----:B-1----:R-:W-:-:S04]  /*9f20*/  ISETP.NE.U32.AND P0, PT, R18, RZ, PT ;  /* 0x000000ff1200720c */ /* 0x002fc80003f05070 */
[----:B------:R-:W-:Y:S02]  /*9f30*/  ISETP.NE.AND.EX P0, PT, R19, RZ, PT, P0 ;  /* 0x000000ff1300720c */ /* 0x000fe40003f05300 */
[----:B--2---:R-:W-:-:S05]  /*9f40*/  I2FP.F32.U32 R5, R22 ;  /* 0x0000001600057245 */ /* 0x004fca0000201000 */
[----:B------:R-:W-:-:S04]  /*9f50*/  FMUL R5, R5, UR7 ;  /* 0x0000000705057c20 */ /* 0x000fc80008400000 */
[----:B------:R1:W2:Y:S02]  /*9f60*/  F2I.U32.TRUNC.NTZ R23, R5 ;  /* 0x0000000500177305 */ /* 0x0002a4000020f000 */
[----:B------:R-:W-:Y:S05]  /*9f70*/  @!P0 BRA `(.L_x_275) ;  /* 0x0000000000288947 */ /* 0x000fea0003800000 */
[----:B-1----:R-:W1:Y:S02]  /*9f80*/  LDC R5, c[0x0][0x734] ;  /* 0x0001cd00ff057b82 */ /* 0x002e640000000800 */
[----:B-1----:R-:W-:-:S05]  /*9f90*/  IADD3 R5, P0, R2, R5, RZ ;  /* 0x0000000502057210 */ /* 0x002fca0007f1e0ff */
        /* <DEDUP_REMOVED lines=8> */
.L_x_275:
[----:B------:R-:W3:Y:S01]  /*a020*/  LDC.64 R30, c[0x0][0x740] ;  /* 0x0001d000ff1e7b82 */ /* 0x000ee20000000a00 */
[-C--:B0-----:R-:W-:Y:S01]  /*a030*/  SHF.R.U64 R19, R16, R12.reuse, R17 ;  /* 0x0000000c10137219 */ /* 0x081fe20000001211 */
[----:B--2---:R-:W-:Y:S01]  /*a040*/  IMAD.MOV R23, RZ, RZ, -R23 ;  /* 0x000000ffff177224 */ /* 0x004fe200078e0a17 */
[----:B-1----:R-:W-:Y:S01]  /*a050*/  SHF.R.U32.HI R5, RZ, R12, R17 ;  /* 0x0000000cff057219 */ /* 0x002fe20000011611 */
[----:B------:R-:W-:Y:S01]  /*a060*/  ULDC UR7, c[0x0][0x154] ;  /* 0x0000550000077ab9 */ /* 0x000fe20000000800 */
[----:B------:R-:W-:Y:S01]  /*a070*/  IADD3 R7, P0, RZ, -R19, RZ ;  /* 0x80000013ff077210 */ /* 0x000fe20007f1e0ff */
[----:B------:R-:W-:Y:S02]  /*a080*/  IMAD R25, R25, R23, R22 ;  /* 0x0000001719197224 */ /* 0x000fe400078e0216 */
[----:B------:R-:W0:Y:S01]  /*a090*/  LDC R16, c[0x0][0x718] ;  /* 0x0001c600ff107b82 */ /* 0x000e220000000800 */
[----:B------:R-:W-:Y:S02]  /*a0a0*/  IMAD.MOV.U32 R11, RZ, RZ, 0x1 ;  /* 0x00000001ff0b7424 */ /* 0x000fe400078e00ff */
[----:B------:R-:W-:-:S02]  /*a0b0*/  IMAD.X R5, RZ, RZ, ~R5, P0 ;  /* 0x000000ffff057224 */ /* 0x000fc400000e0e05 */
[----:B------:R-:W-:-:S03]  /*a0c0*/  IMAD.WIDE.U32 R8, R7, R20, R2 ;  /* 0x0000001407087225 */ /* 0x000fc600078e0002 */
[----:B------:R-:W1:Y:S01]  /*a0d0*/  LDC R26, c[0x0][0x708] ;  /* 0x0001c200ff1a7b82 */ /* 0x000e620000000800 */
[----:B------:R-:W-:-:S04]  /*a0e0*/  IMAD R10, R5, R20, RZ ;  /* 0x00000014050a7224 */ /* 0x000fc800078e02ff */
[----:B------:R-:W-:Y:S01]  /*a0f0*/  IMAD R5, R7, R21, R10 ;  /* 0x0000001507057224 */ /* 0x000fe200078e020a */
[----:B------:R-:W-:Y:S02]  /*a100*/  I2FP.F32.U32 R7, R24 ;  /* 0x0000001800077245 */ /* 0x000fe40000201000 */
[----:B------:R-:W2:Y:S01]  /*a110*/  LDC R28, c[0x0][0x758] ;  /* 0x0001d600ff1c7b82 */ /* 0x000ea20000000800 */
[----:B------:R-:W-:Y:S01]  /*a120*/  IMAD.IADD R5, R9, 0x1, R5 ;  /* 0x0000000109057824 */ /* 0x000fe200078e0205 */
[----:B---3--:R-:W-:Y:S01]  /*a130*/  ISETP.NE.U32.AND P0, PT, R30, RZ, PT ;  /* 0x000000ff1e00720c */ /* 0x008fe20003f05070 */
[----:B------:R-:W-:Y:S01]  /*a140*/  FMUL R7, R7, UR7 ;  /* 0x0000000707077c20 */ /* 0x000fe20008400000 */
[----:B------:R-:W-:Y:S02]  /*a150*/  IMAD.MOV.U32 R9, RZ, RZ, -0x1 ;  /* 0xffffffffff097424 */ /* 0x000fe400078e00ff */
[----:B------:R-:W-:Y:S01]  /*a160*/  ISETP.NE.AND.EX P0, PT, R31, RZ, PT, P0 ;  /* 0x000000ff1f00720c */ /* 0x000fe20003f05300 */
[----:B------:R3:W2:Y:S01]  /*a170*/  F2I.U32.TRUNC.NTZ R21, R7 ;  /* 0x0000000700157305 */ /* 0x0006a2000020f000 */
[----:B------:R-:W3:Y:S01]  /*a180*/  LDC R23, c[0x0][0x148] ;  /* 0x00005200ff177b82 */ /* 0x000ee20000000800 */
[----:B0-----:R-:W-:-:S02]  /*a190*/  SHF.R.U64 R18, R8, R16, R5 ;  /* 0x0000001008127219 */ /* 0x001fc40000001205 */
[----:B------:R-:W-:-:S05]  /*a1a0*/  SHF.R.U32.HI R5, RZ, R16, R5 ;  /* 0x00000010ff057219 */ /* 0x000fca0000011605 */
[----:B------:R-:W0:Y:S01]  /*a1b0*/  LDC R22, c[0x0][0x700] ;  /* 0x0001c000ff167b82 */ /* 0x000e220000000800 */
[-CC-:B-1----:R-:W-:Y:S02]  /*a1c0*/  SHF.R.U64 R12, R18, R26.reuse, R5.reuse ;  /* 0x0000001a120c7219 */ /* 0x182fe40000001205 */
[----:B------:R-:W-:-:S05]  /*a1d0*/  SHF.R.U32.HI R5, RZ, R26, R5 ;  /* 0x0000001aff057219 */ /* 0x000fca0000011605 */
[----:B------:R-:W1:Y:S01]  /*a1e0*/  LDC R29, c[0x0][0x748] ;  /* 0x0001d200ff1d7b82 */ /* 0x000e620000000800 */
[-C--:B--2---:R-:W-:Y:S02]  /*a1f0*/  SHF.L.U32 R8, R9, R28.reuse, RZ ;  /* 0x0000001c09087219 */ /* 0x084fe400000006ff */
[-CC-:B------:R-:W-:Y:S02]  /*a200*/  SHF.R.U64 R20, R12, R28.reuse, R5.reuse ;  /* 0x0000001c0c147219 */ /* 0x180fe40000001205 */
[----:B------:R-:W-:Y:S02]  /*a210*/  SHF.R.U32.HI R9, RZ, R28, R5 ;  /* 0x0000001cff097219 */ /* 0x000fe40000011605 */
[----:B------:R-:W-:Y:S01]  /*a220*/  LOP3.LUT R27, RZ, R8, RZ, 0x33, !PT ;  /* 0x00000008ff1b7212 */ /* 0x000fe200078e33ff */
[----:B------:R-:W2:Y:S01]  /*a230*/  LDC R32, c[0x0][0x738] ;  /* 0x0001ce00ff207b82 */ /* 0x000ea20000000800 */
[----:B------:R-:W-:Y:S01]  /*a240*/  SHF.L.U32 R28, R11, R28, RZ ;  /* 0x0000001c0b1c7219 */ /* 0x000fe200000006ff */
[----:B------:R-:W-:-:S06]  /*a250*/  IMAD.MOV.U32 R8, RZ, RZ, R20 ;  /* 0x000000ffff087224 */ /* 0x000fcc00078e0014 */
[----:B------:R-:W0:Y:S01]  /*a260*/  LDC R33, c[0x0][0x710] ;  /* 0x0001c400ff217b82 */ /* 0x000e220000000800 */
[----:B------:R-:W-:Y:S05]  /*a270*/  @!P0 BRA `(.L_x_276) ;  /* 0x0000000000288947 */ /* 0x000fea0003800000 */
[----:B------:R-:W4:Y:S02]  /*a280*/  LDC R5, c[0x0][0x74c] ;  /* 0x0001d300ff057b82 */ /* 0x000f240000000800 */
[----:B----4-:R-:W-:-:S05]  /*a290*/  IADD3 R5, P0, R20, R5, RZ ;  /* 0x0000000514057210 */ /* 0x010fca0007f1e0ff */
[----:B---3--:R-:W-:-:S04]  /*a2a0*/  IMAD.X R7, RZ, RZ, R9, P0 ;  /* 0x000000ffff077224 */ /* 0x008fc800000e0609 */
[----:B------:R-:W-:-:S04]  /*a2b0*/  IMAD.WIDE.U32 R8, R7, R30, RZ ;  /* 0x0000001e07087225 */ /* 0x000fc800078e00ff */
[----:B------:R-:W-:-:S04]  /*a2c0*/  IMAD.WIDE.U32 R10, P0, R5, R31, R8 ;  /* 0x0000001f050a7225 */ /* 0x000fc80007800008 */
[----:B------:R-:W-:-:S04]  /*a2d0*/  IMAD.WIDE.U32 R8, R5, R30, RZ ;  /* 0x0000001e05087225 */ /* 0x000fc800078e00ff */
[----:B------:R-:W-:Y:S01]  /*a2e0*/  IMAD.X R17, RZ, RZ, RZ, P0 ;  /* 0x000000ffff117224 */ /* 0x000fe200000e06ff */
[----:B------:R-:W-:Y:S01]  /*a2f0*/  IADD3 RZ, P0, R9, R10, RZ ;  /* 0x0000000a09ff7210 */ /* 0x000fe20007f1e0ff */
[----:B------:R-:W-:-:S04]  /*a300*/  IMAD.MOV.U32 R16, RZ, RZ, R11 ;  /* 0x000000ffff107224 */ /* 0x000fc800078e000b */
[----:B------:R-:W-:-:S08]  /*a310*/  IMAD.WIDE.U32.X R8, R7, R31, R16, P0 ;  /* 0x0000001f07087225 */ /* 0x000fd000000e0410 */
.L_x_276:
[----:B-1----:R-:W-:Y:S01]  /*a320*/  SHF.R.U64 R5, R8, R29, R9 ;  /* 0x0000001d08057219 */ /* 0x002fe20000001209 */
[----:B0-----:R-:W-:Y:S01]  /*a330*/  VIADD R9, R22, 0xffffffff ;  /* 0xffffffff16097836 */ /* 0x001fe20000000000 */
[----:B------:R-:W-:Y:S01]  /*a340*/  LOP3.LUT R10, R12, R27, RZ, 0xc0, !PT ;  /* 0x0000001b0c0a7212 */ /* 0x000fe200078ec0ff */
[----:B------:R-:W-:Y:S02]  /*a350*/  IMAD.MOV R21, RZ, RZ, -R21 ;  /* 0x000000ffff157224 */ /* 0x000fe400078e0a15 */
[----:B---3--:R-:W-:Y:S01]  /*a360*/  IMAD.MOV R7, RZ, RZ, -R5 ;  /* 0x000000ffff077224 */ /* 0x008fe200078e0a05 */
[----:B------:R-:W-:Y:S01]  /*a370*/  LOP3.LUT R18, R18, R9, RZ, 0xc0, !PT ;  /* 0x0000000912127212 */ /* 0x000fe200078ec0ff */
[----:B------:R-:W-:Y:S02]  /*a380*/  IMAD R10, R28, R5, R10 ;  /* 0x000000051c0a7224 */ /* 0x000fe400078e020a */
[----:B------:R-:W-:Y:S02]  /*a390*/  @P3 IMAD R25, R23, R21, R24 ;  /* 0x0000001517193224 */ /* 0x000fe400078e0218 */
[----:B--2---:R-:W-:-:S02]  /*a3a0*/  IMAD R5, R7, R32, R20 ;  /* 0x0000002007057224 */ /* 0x004fc400078e0214 */
[----:B------:R-:W-:Y:S02]  /*a3b0*/  IMAD R10, R10, R33, R25 ;  /* 0x000000210a0a7224 */ /* 0x000fe400078e0219 */
[----:B------:R-:W-:Y:S02]  /*a3c0*/  IMAD R5, R5, R22, R18 ;  /* 0x0000001605057224 */ /* 0x000fe400078e0212 */
[----:B------:R-:W-:-:S03]  /*a3d0*/  IMAD.MOV.U32 R8, RZ, RZ, 0x1 ;  /* 0x00000001ff087424 */ /* 0x000fc600078e00ff */
[----:B------:R-:W-:Y:S02]  /*a3e0*/  SEL R7, R5, R10, !P3 ;  /* 0x0000000a05077207 */ /* 0x000fe40005800000 */
[----:B------:R-:W-:Y:S01]  /*a3f0*/  SEL R10, R10, R5, !P3 ;  /* 0x000000050a0a7207 */ /* 0x000fe20005800000 */
[----:B------:R-:W-:-:S07]  /*a400*/  IMAD.MOV.U32 R5, RZ, RZ, R19 ;  /* 0x000000ffff057224 */ /* 0x000fce00078e0013 */
.L_x_274:
[----:B------:R-:W-:-:S13]  /*a410*/  LOP3.LUT P0, RZ, R8, 0xff, RZ, 0xc0, !PT ;  /* 0x000000ff08ff7812 */ /* 0x000fda000780c0ff */
[----:B------:R-:W-:Y:S05]  /*a420*/  @P0 BRA `(.L_x_277) ;  /* 0xffffff6800d80947 */ /* 0x000fea000383ffff */
[----:B------:R-:W-:Y:S05]  /*a430*/  EXIT ;  /* 0x000000000000794d */ /* 0x000fea0003800000 */
.L_x_3:
[----:B0-----:R-:W-:Y:S01]  /*a440*/  ULDC.64 UR4, c[0x0][0x750] ;  /* 0x0001d40000047ab9 */ /* 0x001fe20000000a00 */
        /* <DEDUP_REMOVED lines=25> */
.L_x_279:
        /* <DEDUP_REMOVED lines=13> */
[----:B------:R-:W3:Y:S02]  /*a6b0*/  F2I.U32.TRUNC.NTZ R14, R14 ;  /* 0x0000000e000e7305 */ /* 0x000ee4000020f000 */
[----:B------:R-:W-:-:S04]  /*a6c0*/  IMAD R9, R9, R21, R10 ;  /* 0x0000001509097224 */ /* 0x000fc800078e020a */
[----:B------:R-:W-:Y:S01]  /*a6d0*/  IMAD.IADD R7, R7, 0x1, R9 ;  /* 0x0000000107077824 */ /* 0x000fe200078e0209 */
[----:B------:R-:W4:Y:S01]  /*a6e0*/  LDC R20, c[0x0][0x708] ;  /* 0x0001c200ff147b82 */ /* 0x000f220000000800 */
[----:B------:R-:W-:Y:S02]  /*a6f0*/  I2FP.F32.U32 R9, R11 ;  /* 0x0000000b00097245 */ /* 0x000fe40000201000 */
[----:B0-----:R-:W-:-:S03]  /*a700*/  ISETP.NE.U32.AND P0, PT, R24, RZ, PT ;  /* 0x000000ff1800720c */ /* 0x001fc60003f05070 */
[----:B------:R-:W-:Y:S01]  /*a710*/  FMUL R9, R9, UR4 ;  /* 0x0000000409097c20 */ /* 0x000fe20008400000 */
[----:B------:R-:W-:Y:S01]  /*a720*/  ISETP.NE.AND.EX P0, PT, R25, RZ, PT, P0 ;  /* 0x000000ff1900720c */ /* 0x000fe20003f05300 */
[----:B------:R-:W0:Y:S01]  /*a730*/  LDC R13, c[0x0][0x758] ;  /* 0x0001d600ff0d7b82 */ /* 0x000e220000000800 */
[-CC-:B-1----:R-:W-:Y:S01]  /*a740*/  SHF.R.U64 R10, R6, R12.reuse, R7.reuse ;  /* 0x0000000c060a7219 */ /* 0x182fe20000001207 */
[----:B---3--:R-:W-:Y:S01]  /*a750*/  IMAD.MOV R6, RZ, RZ, -R14 ;  /* 0x000000ffff067224 */ /* 0x008fe200078e0a0e */
[----:B------:R-:W-:Y:S01]  /*a760*/  SHF.R.U32.HI R7, RZ, R12, R7 ;  /* 0x0000000cff077219 */ /* 0x000fe20000011607 */
[----:B------:R1:W3:Y:S01]  /*a770*/  F2I.U32.TRUNC.NTZ R14, R9 ;  /* 0x00000009000e7305 */ /* 0x0002e2000020f000 */
[----:B------:R-:W-:-:S03]  /*a780*/  IMAD.MOV.U32 R12, RZ, RZ, -0x1 ;  /* 0xffffffffff0c7424 */ /* 0x000fc600078e00ff */
[----:B------:R-:W1:Y:S01]  /*a790*/  LDC R18, c[0x0][0x148] ;  /* 0x00005200ff127b82 */ /* 0x000e620000000800 */
[----:B--2---:R-:W-:Y:S02]  /*a7a0*/  IMAD R22, R15, R6, R8 ;  /* 0x000000060f167224 */ /* 0x004fe400078e0208 */
[----:B------:R-:W-:-:S05]  /*a7b0*/  IMAD.MOV.U32 R8, RZ, RZ, 0x1 ;  /* 0x00000001ff087424 */ /* 0x000fca00078e00ff */
[----:B------:R-:W2:Y:S01]  /*a7c0*/  LDC R21, c[0x0][0x700] ;  /* 0x0001c000ff157b82 */ /* 0x000ea20000000800 */
[-CC-:B----4-:R-:W-:Y:S02]  /*a7d0*/  SHF.R.U64 R17, R10, R20.reuse, R7.reuse ;  /* 0x000000140a117219 */ /* 0x190fe40000001207 */
[----:B------:R-:W-:-:S05]  /*a7e0*/  SHF.R.U32.HI R6, RZ, R20, R7 ;  /* 0x00000014ff067219 */ /* 0x000fca0000011607 */
[----:B------:R-:W4:Y:S01]  /*a7f0*/  LDC R23, c[0x0][0x748] ;  /* 0x0001d200ff177b82 */ /* 0x000f220000000800 */
[-CC-:B0-----:R-:W-:Y:S02]  /*a800*/  SHF.R.U64 R19, R17, R13.reuse, R6.reuse ;  /* 0x0000000d11137219 */ /* 0x181fe40000001206 */
[-C--:B------:R-:W-:Y:S02]  /*a810*/  SHF.L.U32 R12, R12, R13.reuse, RZ ;  /* 0x0000000d0c0c7219 */ /* 0x080fe400000006ff */
[-C--:B------:R-:W-:Y:S01]  /*a820*/  SHF.R.U32.HI R7, RZ, R13.reuse, R6 ;  /* 0x0000000dff077219 */ /* 0x080fe20000011606 */
[----:B------:R-:W-:Y:S01]  /*a830*/  IMAD.MOV.U32 R6, RZ, RZ, R19 ;  /* 0x000000ffff067224 */ /* 0x000fe200078e0013 */
[----:B------:R-:W-:Y:S01]  /*a840*/  SHF.L.U32 R20, R8, R13, RZ ;  /* 0x0000000d08147219 */ /* 0x000fe200000006ff */
[----:B------:R-:W0:Y:S01]  /*a850*/  LDC R26, c[0x0][0x738] ;  /* 0x0001ce00ff1a7b82 */ /* 0x000e220000000800 */
[----:B------:R-:W-:-:S07]  /*a860*/  LOP3.LUT R28, RZ, R12, RZ, 0x33, !PT ;  /* 0x0000000cff1c7212 */ /* 0x000fce00078e33ff */
[----:B------:R-:W0:Y:S01]  /*a870*/  LDC R27, c[0x0][0x710] ;  /* 0x0001c400ff1b7b82 */ /* 0x000e220000000800 */
[----:B-1-3--:R-:W-:Y:S05]  /*a880*/  @!P0 BRA `(.L_x_280) ;  /* 0x0000000000288947 */ /* 0x00afea0003800000 */
[----:B------:R-:W1:Y:S02]  /*a890*/  LDC R6, c[0x0][0x74c] ;  /* 0x0001d300ff067b82 */ /* 0x000e640000000800 */
        /* <DEDUP_REMOVED lines=9> */
.L_x_280:
[----:B----4-:R-:W-:Y:S01]  /*a930*/  SHF.R.U64 R7, R6, R23, R7 ;  /* 0x0000001706077219 */ /* 0x010fe20000001207 */
[----:B--2---:R-:W-:Y:S01]  /*a940*/  VIADD R9, R21, 0xffffffff ;  /* 0xffffffff15097836 */ /* 0x004fe20000000000 */
[----:B------:R-:W-:Y:S01]  /*a950*/  LOP3.LUT R6, R17, R28, RZ, 0xc0, !PT ;  /* 0x0000001c11067212 */ /* 0x000fe200078ec0ff */
[----:B------:R-:W-:Y:S02]  /*a960*/  IMAD.MOV R14, RZ, RZ, -R14 ;  /* 0x000000ffff0e7224 */ /* 0x000fe400078e0a0e */
[----:B------:R-:W-:Y:S01]  /*a970*/  IMAD.MOV R8, RZ, RZ, -R7 ;  /* 0x000000ffff087224 */ /* 0x000fe200078e0a07 */
[----:B------:R-:W-:Y:S01]  /*a980*/  LOP3.LUT R9, R10, R9, RZ, 0xc0, !PT ;  /* 0x000000090a097212 */ /* 0x000fe200078ec0ff */
[----:B------:R-:W-:Y:S02]  /*a990*/  IMAD R7, R20, R7, R6 ;  /* 0x0000000714077224 */ /* 0x000fe400078e0206 */
[----:B------:R-:W-:Y:S02]  /*a9a0*/  @P3 IMAD R22, R18, R14, R11 ;  /* 0x0000000e12163224 */ /* 0x000fe400078e020b */
[----:B0-----:R-:W-:-:S02]  /*a9b0*/  IMAD R6, R8, R26, R19 ;  /* 0x0000001a08067224 */ /* 0x001fc400078e0213 */
[----:B------:R-:W-:Y:S02]  /*a9c0*/  IMAD R7, R7, R27, R22 ;  /* 0x0000001b07077224 */ /* 0x000fe400078e0216 */
[----:B------:R-:W-:Y:S02]  /*a9d0*/  IMAD.MOV.U32 R10, RZ, RZ, 0x1 ;  /* 0x00000001ff0a7424 */ /* 0x000fe400078e00ff */
[----:B------:R-:W-:-:S03]  /*a9e0*/  IMAD R8, R6, R21, R9 ;  /* 0x0000001506087224 */ /* 0x000fc600078e0209 */
[----:B------:R-:W-:Y:S01]  /*a9f0*/  PRMT R6, R10, 0x7610, R6 ;  /* 0x000076100a067816 */ /* 0x000fe20000000006 */
[----:B------:R-:W-:Y:S01]  /*aa00*/  IMAD.MOV.U32 R10, RZ, RZ, R16 ;  /* 0x000000ffff0a7224 */ /* 0x000fe200078e0010 */
[----:B------:R-:W-:Y:S02]  /*aa10*/  SEL R14, R8, R7, !P3 ;  /* 0x00000007080e7207 */ /* 0x000fe40005800000 */
[----:B------:R-:W-:-:S07]  /*aa20*/  SEL R7, R7, R8, !P3 ;  /* 0x0000000807077207 */ /* 0x000fce0005800000 */
.L_x_278:
[----:B------:R-:W-:-:S08]  /*aa30*/  NOP ;  /* 0x0000000000007918 */ /* 0x000fd00000000000 */
[----:B------:R-:W0:-:S00]  /*aa40*/  USETMAXREG.DEALLOC.CTAPOOL 0x28 ;  /* 0x00000028000079c8 */ /* 0x000e0000080e0500 */
[----:B0-----:R-:W-:-:S13]  /*aa50*/  ISETP.NE.AND P0, PT, R5, RZ, PT ;  /* 0x000000ff0500720c */ /* 0x001fda0003f05270 */
[----:B------:R-:W-:Y:S05]  /*aa60*/  @P0 EXIT ;  /* 0x000000000000094d */ /* 0x000fea0003800000 */
[----:B------:R-:W-:Y:S01]  /*aa70*/  LOP3.LUT P0, RZ, R6, 0xff, RZ, 0xc0, !PT ;  /* 0x000000ff06ff7812 */ /* 0x000fe2000780c0ff */
[----:B------:R-:W-:Y:S02]  /*aa80*/  IMAD.MOV.U32 R5, RZ, RZ, 0x1 ;  /* 0x00000001ff057424 */ /* 0x000fe400078e00ff */
[----:B------:R-:W-:-:S10]  /*aa90*/  IMAD.MOV.U32 R13, RZ, RZ, RZ ;  /* 0x000000ffff0d7224 */ /* 0x000fd400078e00ff */
[----:B------:R-:W-:Y:S05]  /*aaa0*/  @!P0 BRA `(.L_x_281) ;  /* 0x0000000c00588947 */ /* 0x000fea0003800000 */
[----:B------:R-:W0:Y:S01]  /*aab0*/  LDC R5, c[0x0][0x28c] ;  /* 0x0000a300ff057b82 */ /* 0x000e220000000800 */
[----:B------:R-:W-:Y:S01]  /*aac0*/  ULDC UR5, c[0x0][0x758] ;  /* 0x0001d60000057ab9 */ /* 0x000fe20000000800 */
[----:B------:R-:W-:Y:S01]  /*aad0*/  UMOV UR7, 0xffffffff ;  /* 0xffffffff00077882 */ /* 0x000fe20000000000 */
[----:B------:R-:W-:Y:S01]  /*aae0*/  ULDC UR6, c[0x0][0xc] ;  /* 0x0000030000067ab9 */ /* 0x000fe20000000800 */
[----:B------:R-:W-:Y:S01]  /*aaf0*/  USHF.L.U32 UR9, UR7, UR5, URZ ;  /* 0x0000000507097299 */ /* 0x000fe2000800063f */
[C---:B------:R-:W-:Y:S01]  /*ab00*/  LOP3.LUT P2, RZ, R0.reuse, 0x7f, RZ, 0xc0, !PT ;  /* 0x0000007f00ff7812 */ /* 0x040fe2000784c0ff */
[----:B------:R-:W-:Y:S01]  /*ab10*/  UMOV UR8, 0x1 ;  /* 0x0000000100087882 */ /* 0x000fe20000000000 */
[----:B------:R-:W-:Y:S01]  /*ab20*/  ULDC UR7, c[0x0][0x10] ;  /* 0x0000040000077ab9 */ /* 0x000fe20000000800 */
[----:B------:R-:W-:Y:S01]  /*ab30*/  LOP3.LUT P0, RZ, R0, 0x1f, RZ, 0xc0, !PT ;  /* 0x0000001f00ff7812 */ /* 0x000fe2000780c0ff */
[----:B------:R-:W-:Y:S01]  /*ab40*/  UIMAD.WIDE.U32 UR6, UR6, UR7, URZ ;  /* 0x00000007060672a5 */ /* 0x000fe2000f8e003f */
[----:B------:R-:W-:Y:S01]  /*ab50*/  BSSY B0, `(.L_x_281) ;  /* 0x00000cb000007945 */ /* 0x000fe20003800000 */
[----:B------:R-:W-:Y:S01]  /*ab60*/  USHF.L.U32 UR5, UR8, UR5, URZ ;  /* 0x0000000508057299 */ /* 0x000fe2000800063f */
[----:B------:R-:W-:Y:S01]  /*ab70*/  IMAD.MOV.U32 R15, RZ, RZ, 0x1 ;  /* 0x00000001ff0f7424 */ /* 0x000fe200078e00ff */
[----:B------:R-:W-:Y:S01]  /*ab80*/  LOP3.LUT R16, R4, 0x2, RZ, 0xfc, !PT ;  /* 0x0000000204107812 */ /* 0x000fe200078efcff */
[----:B------:R-:W-:Y:S01]  /*ab90*/  ULDC UR8, c[0x0][0x14] ;  /* 0x0000050000087ab9 */ /* 0x000fe20000000800 */
[----:B------:R-:W-:Y:S01]  /*aba0*/  PLOP3.LUT P0, PT, P0, P2, PT, 0x8a, 0x0 ;  /* 0x000000000000781c */ /* 0x000fe20000705172 */
[----:B------:R-:W-:Y:S01]  /*abb0*/  UIMAD.WIDE.U32 UR30, UR6, UR8, URZ ;  /* 0x00000008061e72a5 */ /* 0x000fe2000f8e003f */
[----:B------:R-:W-:Y:S01]  /*abc0*/  IMAD.MOV.U32 R13, RZ, RZ, RZ ;  /* 0x000000ffff0d7224 */ /* 0x000fe200078e00ff */
[----:B------:R-:W-:Y:S01]  /*abd0*/  UIMAD UR13, UR7, UR8, URZ ;  /* 0x00000008070d72a4 */ /* 0x000fe2000f8e023f */
[----:B------:R-:W-:Y:S01]  /*abe0*/  ULDC UR4, c[0x0][0x700] ;  /* 0x0001c00000047ab9 */ /* 0x000fe20000000800 */
[----:B------:R-:W-:-:S02]  /*abf0*/  ULOP3.LUT UR21, URZ, UR9, URZ, 0x33, !UPT ;  /* 0x000000093f157292 */ /* 0x000fc4000f8e333f */
[----:B------:R-:W-:Y:S01]  /*ac00*/  UIADD3 UR4, UR4, -0x1, URZ ;  /* 0xffffffff04047890 */ /* 0x000fe2000fffe03f */
[----:B0-----:R-:W-:Y:S01]  /*ac10*/  VIADD R5, R5, 0x3f ;  /* 0x0000003f05057836 */ /* 0x001fe20000000000 */
[----:B------:R-:W-:Y:S01]  /*ac20*/  UIADD3 UR13, UR31, UR13, URZ ;  /* 0x0000000d1f0d7290 */ /* 0x000fe2000fffe03f */
[----:B------:R-:W-:-:S03]  /*ac30*/  ULDC.64 UR32, c[0x0][0x198] ;  /* 0x0000660000207ab9 */ /* 0x000fc60000000a00 */
[----:B------:R-:W-:-:S04]  /*ac40*/  SHF.R.S32.HI R6, RZ, 0x1f, R5 ;  /* 0x0000001fff067819 */ /* 0x000fc80000011405 */
[----:B------:R-:W-:Y:S01]  /*ac50*/  LEA.HI R6, R6, R5, RZ, 0x6 ;  /* 0x0000000506067211 */ /* 0x000fe200078f30ff */
[----:B------:R-:W-:-:S03]  /*ac60*/  IMAD.MOV.U32 R5, RZ, RZ, 0x1 ;  /* 0x00000001ff057424 */ /* 0x000fc600078e00ff */
[----:B------:R-:W-:-:S05]  /*ac70*/  SHF.R.S32.HI R12, RZ, 0x6, R6 ;  /* 0x00000006ff0c7819 */ /* 0x000fca0000011406 */
[----:B------:R-:W-:-:S07]  /*ac80*/  VIADD R0, R12, 0x1 ;  /* 0x000000010c007836 */ /* 0x000fce0000000000 */
.L_x_293:
[----:B------:R-:W-:-:S03]  /*ac90*/  UMOV UR6, 0xffffffff ;  /* 0xffffffff00067882 */ /* 0x000fc60000000000 */
[----:B------:R-:W-:Y:S05]  /*aca0*/  BRA.DIV UR6, `(.L_x_282) ;  /* 0x0000000e06f87947 */ /* 0x000fea000b800000 */
[----:B------:R-:W-:-:S13]  /*acb0*/  ELECT P1, URZ, PT ;  /* 0x00000000003f782f */ /* 0x000fda0003820000 */
.L_x_306:
[----:B------:R-:W0:Y:S01]  /*acc0*/  LDC R6, c[0x0][0x28c] ;  /* 0x0000a300ff067b82 */ /* 0x000e220000000800 */
[----:B------:R-:W-:Y:S01]  /*acd0*/  BSSY B1, `(.L_x_283) ;  /* 0x0000042000017945 */ /* 0x000fe20003800000 */
[----:B0-----:R-:W-:-:S13]  /*ace0*/  ISETP.LT.OR P1, PT, R6, 0x1, !P1 ;  /* 0x000000010600780c */ /* 0x001fda0004f21670 */
[----:B------:R-:W-:Y:S05]  /*acf0*/  @P1 BRA `(.L_x_284) ;  /* 0x0000000000fc1947 */ /* 0x000fea0003800000 */
[----:B------:R-:W-:Y:S01]  /*ad00*/  IMAD.SHL.U32 R17, R7, 0x100, RZ ;  /* 0x0000010007117824 */ /* 0x000fe200078e00ff */
[----:B------:R-:W-:Y:S01]  /*ad10*/  CS2R R20, SRZ ;  /* 0x0000000000147805 */ /* 0x000fe2000001ff00 */
[----:B------:R-:W-:Y:S02]  /*ad20*/  IMAD.SHL.U32 R18, R14, 0x80, RZ ;  /* 0x000000800e127824 */ /* 0x000fe400078e00ff */
[----:B------:R-:W-:Y:S02]  /*ad30*/  IMAD.MOV.U32 R6, RZ, RZ, R0 ;  /* 0x000000ffff067224 */ /* 0x000fe400078e0000 */
[----:B------:R-:W-:Y:S02]  /*ad40*/  IMAD.MOV.U32 R7, RZ, RZ, R5 ;  /* 0x000000ffff077224 */ /* 0x000fe400078e0005 */
[----:B------:R-:W-:Y:S02]  /*ad50*/  IMAD.MOV.U32 R8, RZ, RZ, R13 ;  /* 0x000000ffff087224 */ /* 0x000fe400078e000d */
[----:B------:R-:W-:-:S07]  /*ad60*/  IMAD.MOV.U32 R22, RZ, RZ, RZ ;  /* 0x000000ffff167224 */ /* 0x000fce00078e00ff */
.L_x_288:
[----:B------:R-:W0:Y:S01]  /*ad70*/  S2R R14, SR_CgaCtaId ;  /* 0x00000000000e7919 */ /* 0x000e220000008800 */
[----:B------:R-:W-:Y:S01]  /*ad80*/  MOV R9, 0x400 ;  /* 0x0000040000097802 */ /* 0x000fe20000000f00 */
[----:B------:R-:W1:Y:S03]  /*ad90*/  @!P2 LDC R11, c[0x0][0x640] ;  /* 0x00019000ff0bab82 */ /* 0x000e660000000800 */
[----:B0-----:R-:W-:Y:S02]  /*ada0*/  LEA R19, R14, R9, 0x18 ;  /* 0x000000090e137211 */ /* 0x001fe400078ec0ff */
[----:B------:R-:W-:-:S03]  /*adb0*/  SHF.L.U32 R9, R7, 0x1f, RZ ;  /* 0x0000001f07097819 */ /* 0x000fc600000006ff */
[----:B------:R-:W-:-:S04]  /*adc0*/  IMAD R14, R8, 0x8, R19 ;  /* 0x00000008080e7824 */ /* 0x000fc800078e0213 */
[----:B------:R-:W0:Y:S02]  /*add0*/  SYNCS.PHASECHK.TRANS64.TRYWAIT P1, [R14+URZ+0x30], R9 ;  /* 0x000030090e0075a7 */ /* 0x000e24000802017f */
[----:B01----:R-:W-:Y:S05]  /*ade0*/  @!P1 BRA `(.L_x_285) ;  /* 0x0000000c00c89947 */ /* 0x003fea0003800000 */
.L_x_307:
[----:B0-----:R-:W-:Y:S01]  /*adf0*/  PRMT R9, R16, 0x9910, RZ ;  /* 0x0000991010097816 */ /* 0x001fe200000000ff */
[----:B------:R0:W-:Y:S03]  /*ae00*/  @!P2 SYNCS.ARRIVE.TRANS64 RZ, [R14+URZ], R11 ;  /* 0x0000000b0effa9a7 */ /* 0x0001e6000800003f */
[----:B------:R-:W-:-:S13]  /*ae10*/  ISETP.NE.AND P1, PT, R9, 0x2, PT ;  /* 0x000000020900780c */ /* 0x000fda0003f25270 */
[----:B0-----:R-:W-:Y:S05]  /*ae20*/  @P1 BRA `(.L_x_286) ;  /* 0x0000000000041947 */ /* 0x001fea0003800000 */
[----:B------:R-:W-:Y:S01]  /*ae30*/  BPT.TRAP 0x1 ;  /* 0x000000040000795c */ /* 0x000fe20000300000 */
.L_x_286:
[----:B------:R-:W-:Y:S05]  /*ae40*/  @P0 BRA `(.L_x_287) ;  /* 0x0000000000040947 */ /* 0x000fea0003800000 */
[----:B------:R-:W-:Y:S01]  /*ae50*/  BPT.TRAP 0x1 ;  /* 0x000000040000795c */ /* 0x000fe20000300000 */
.L_x_287:
[--C-:B------:R-:W-:Y:S01]  /*ae60*/  IMAD R9, R8, 0x4000, R19.reuse ;  /* 0x0000400008097824 */ /* 0x100fe200078e0213 */
[----:B------:R-:W-:Y:S01]  /*ae70*/  R2UR UR25, R14 ;  /* 0x000000000e1972ca */ /* 0x000fe200000e0000 */
[----:B------:R-:W-:Y:S01]  /*ae80*/  IMAD R19, R8, 0x800, R19 ;  /* 0x0000080008137824 */ /* 0x000fe200078e0213 */
[----:B------:R-:W-:Y:S01]  /*ae90*/  R2UR UR27, R17 ;  /* 0x00000000111b72ca */ /* 0x000fe200000e0000 */
[----:B------:R-:W-:Y:S01]  /*aea0*/  VIADD R6, R6, 0xffffffff ;  /* 0xffffffff06067836 */ /* 0x000fe20000000000 */
[----:B------:R-:W-:Y:S01]  /*aeb0*/  R2UR UR8, R9 ;  /* 0x00000000090872ca */ /* 0x000fe200000e0000 */
[----:B------:R-:W-:Y:S01]  /*aec0*/  UIADD3 UR6, UP0, UR32, 0xf0, URZ ;  /* 0x000000f020067890 */ /* 0x000fe2000ff1e03f */
[----:B------:R-:W-:Y:S01]  /*aed0*/  R2UR UR16, R19 ;  /* 0x00000000131072ca */ /* 0x000fe200000e0000 */
[----:B------:R-:W-:Y:S01]  /*aee0*/  UIADD3 UR14, UP1, UR32, 0x1f0, URZ ;  /* 0x000001f0200e7890 */ /* 0x000fe2000ff3e03f */
[----:B------:R-:W-:Y:S01]  /*aef0*/  R2UR UR28, R10 ;  /* 0x000000000a1c72ca */ /* 0x000fe200000e0000 */
[----:B------:R-:W-:Y:S01]  /*af00*/  UIADD3 UR34, UP2, UR32, 0x2f0, URZ ;  /* 0x000002f020227890 */ /* 0x000fe2000ff5e03f */
[----:B------:R-:W-:Y:S01]  /*af10*/  R2UR UR26, R21 ;  /* 0x00000000151a72ca */ /* 0x000fe200000e0000 */
[----:B------:R-:W-:Y:S01]  /*af20*/  UIADD3.X UR7, URZ, UR33, URZ, UP0, !UPT ;  /* 0x000000213f077290 */ /* 0x000fe200087fe43f */
[----:B------:R-:W-:Y:S01]  /*af30*/  R2UR UR19, R22 ;  /* 0x00000000161372ca */ /* 0x000fe200000e0000 */
[----:B------:R-:W-:Y:S01]  /*af40*/  UIADD3.X UR15, URZ, UR33, URZ, UP1, !UPT ;  /* 0x000000213f0f7290 */ /* 0x000fe20008ffe43f */
[----:B------:R-:W-:Y:S01]  /*af50*/  R2UR UR10, R20 ;  /* 0x00000000140a72ca */ /* 0x000fe200000e0000 */
[----:B------:R-:W-:Y:S01]  /*af60*/  VIADD R8, R8, 0x1 ;  /* 0x0000000108087836 */ /* 0x000fe20000000000 */
[----:B------:R-:W-:Y:S01]  /*af70*/  R2UR UR11, R18 ;  /* 0x00000000120b72ca */ /* 0x000fe200000e0000 */
[----:B------:R-:W-:Y:S01]  /*af80*/  UIADD3 UR24, UR8, 0x180, URZ ;  /* 0x0000018008187890 */ /* 0x000fe2000fffe03f */
[----:B------:R-:W-:Y:S01]  /*af90*/  ISETP.GT.AND P4, PT, R6, 0x1, PT ;  /* 0x000000010600780c */ /* 0x000fe20003f84270 */
[----:B------:R-:W-:Y:S01]  /*afa0*/  UIADD3 UR16, UR16, 0x30180, URZ ;  /* 0x0003018010107890 */ /* 0x000fe2000fffe03f */
[----:B------:R-:W-:Y:S01]  /*afb0*/  ISETP.NE.AND P1, PT, R8, 0x6, PT ;  /* 0x000000060800780c */ /* 0x000fe20003f25270 */
[----:B------:R-:W-:Y:S01]  /*afc0*/  UIADD3.X UR35, URZ, UR33, URZ, UP2, !UPT ;  /* 0x000000213f237290 */ /* 0x000fe200097fe43f */
[----:B------:R-:W-:Y:S01]  /*afd0*/  VIADD R22, R22, 0x1 ;  /* 0x0000000116167836 */ /* 0x000fe20000000000 */
[----:B------:R-:W-:Y:S01]  /*afe0*/  UIADD3 UR8, UR8, 0x18180, URZ ;  /* 0x0001818008087890 */ /* 0x000fe2000fffe03f */
[----:B------:R-:W-:Y:S01]  /*aff0*/  SEL R14, RZ, 0x1, P1 ;  /* 0x00000001ff0e7807 */ /* 0x000fe20000800000 */
[----:B------:R-:W-:Y:S01]  /*b000*/  UMOV UR22, 0x0 ;  /* 0x0000000000167882 */ /* 0x000fe20000000000 */
[----:B------:R-:W-:Y:S01]  /*b010*/  UMOV UR23, 0x10000000 ;  /* 0x1000000000177882 */ /* 0x000fe20000000000 */
[----:B------:R-:W-:Y:S01]  /*b020*/  UMOV UR17, UR25 ;  /* 0x0000001900117c82 */ /* 0x000fe20008000000 */
[----:B------:R-:W-:Y:S01]  /*b030*/  UMOV UR18, UR27 ;  /* 0x0000001b00127c82 */ /* 0x000fe20008000000 */
[----:B------:R-:W-:Y:S01]  /*b040*/  UMOV UR20, UR28 ;  /* 0x0000001c00147c82 */ /* 0x000fe20008000000 */
[----:B------:R0:W-:Y:S01]  /*b050*/  UTMALDG.3D [UR24], [UR6], desc[UR22] ;  /* 0x00001618060075b4 */ /* 0x0001e20008011000 */
[----:B------:R-:W-:Y:S01]  /*b060*/  UMOV UR9, UR25 ;  /* 0x0000001900097c82 */ /* 0x000fe20008000000 */
[----:B------:R-:W-:Y:S01]  /*b070*/  UMOV UR12, UR28 ;  /* 0x0000001c000c7c82 */ /* 0x000fe20008000000 */
[----:B------:R-:W-:Y:S01]  /*b080*/  LOP3.LUT R7, R7, R14, RZ, 0x3c, !PT ;  /* 0x0000000e07077212 */ /* 0x000fe200078e3cff */
[----:B------:R-:W-:Y:S01]  /*b090*/  VIADD R21, R21, 0x20 ;  /* 0x0000002015157836 */ /* 0x000fe20000000000 */
[----:B------:R-:W-:Y:S01]  /*b0a0*/  SEL R8, R8, RZ, P1 ;  /* 0x000000ff08087207 */ /* 0x000fe20000800000 */
[----:B------:R-:W-:Y:S01]  /*b0b0*/  VIADD R20, R20, 0x40 ;  /* 0x0000004014147836 */ /* 0x000fe20000000000 */
[----:B------:R0:W-:Y:S01]  /*b0c0*/  UTMALDG.3D [UR16], [UR14], desc[UR22] ;  /* 0x000016100e0075b4 */ /* 0x0001e20008011000 */
[----:B------:R0:W-:Y:S02]  /*b0d0*/  UTMALDG.3D [UR8], [UR34], desc[UR22] ;  /* 0x00001608220075b4 */ /* 0x0001e40008011000 */
[----:B0-----:R-:W-:Y:S05]  /*b0e0*/  @P4 BRA `(.L_x_288) ;  /* 0xfffffffc00204947 */ /* 0x001fea000383ffff */
.L_x_284:
[----:B------:R-:W-:Y:S05]  /*b0f0*/  BSYNC B1 ;  /* 0x0000000000017941 */ /* 0x000fea0003800000 */
.L_x_283:
[----:B------:R-:W-:Y:S01]  /*b100*/  LOP3.LUT P4, RZ, R15, 0xff, RZ, 0xc0, !PT ;  /* 0x000000ff0fff7812 */ /* 0x000fe2000788c0ff */
[----:B------:R-:W-:Y:S01]  /*b110*/  IMAD.IADD R13, R12, 0x1, R13 ;  /* 0x000000010c0d7824 */ /* 0x000fe200078e020d */
[----:B------:R-:W-:Y:S01]  /*b120*/  IADD3 R2, P5, R2, UR30, RZ ;  /* 0x0000001e02027c10 */ /* 0x000fe2000ffbe0ff */
[----:B------:R-:W-:Y:S01]  /*b130*/  ULDC.64 UR6, c[0x0][0x750] ;  /* 0x0001d40000067ab9 */ /* 0x000fe20000000a00 */
[----:B------:R-:W-:Y:S01]  /*b140*/  BSSY B1, `(.L_x_289) ;  /* 0x0000069000017945 */ /* 0x000fe20003800000 */
[----:B------:R-:W-:Y:S01]  /*b150*/  IMAD.MOV.U32 R14, RZ, RZ, -0x1 ;  /* 0xffffffffff0e7424 */ /* 0x000fe200078e00ff */
[----:B------:R-:W-:Y:S01]  /*b160*/  ISETP.GT.U32.AND P1, PT, R13, 0x5, PT ;  /* 0x000000050d00780c */ /* 0x000fe20003f24070 */
[----:B------:R-:W-:Y:S01]  /*b170*/  IMAD.MOV.U32 R10, RZ, RZ, -0x1 ;  /* 0xffffffffff0a7424 */ /* 0x000fe200078e00ff */
[----:B------:R-:W-:Y:S02]  /*b180*/  IADD3.X R3, R3, UR13, RZ, P5, !PT ;  /* 0x0000000d03037c10 */ /* 0x000fe4000affe4ff */
[----:B------:R-:W-:-:S02]  /*b190*/  ISETP.LT.U32.AND P1, PT, R12, 0x6, P1 ;  /* 0x000000060c00780c */ /* 0x000fc40000f21070 */
[----:B------:R-:W-:Y:S01]  /*b1a0*/  PRMT R15, RZ, 0x7610, R15 ;  /* 0x00007610ff0f7816 */ /* 0x000fe2000000000f */
[----:B------:R-:W0:Y:S01]  /*b1b0*/  @P4 S2R R7, SR_CgaCtaId ;  /* 0x0000000000074919 */ /* 0x000e220000008800 */
[----:B------:R-:W-:-:S04]  /*b1c0*/  @P4 MOV R6, 0x400 ;  /* 0x0000040000064802 */ /* 0x000fc80000000f00 */
[----:B0-----:R-:W-:Y:S01]  /*b1d0*/  @P4 LEA R8, R7, R6, 0x18 ;  /* 0x0000000607084211 */ /* 0x001fe200078ec0ff */
[----:B------:R-:W-:Y:S01]  /*b1e0*/  IMAD.WIDE.U32 R6, R13, -0x55555555, RZ ;  /* 0xaaaaaaab0d067825 */ /* 0x000fe200078e00ff */
[----:B------:R-:W-:Y:S02]  /*b1f0*/  SEL R6, RZ, 0x1, !P1 ;  /* 0x00000001ff067807 */ /* 0x000fe40004800000 */
[----:B------:R-:W-:Y:S01]  /*b200*/  ISETP.GE.U32.AND P1, PT, R2, UR6, PT ;  /* 0x0000000602007c0c */ /* 0x000fe2000bf26070 */
[----:B------:R0:W-:Y:S01]  /*b210*/  @P4 SYNCS.ARRIVE.TRANS64.A1T0 RZ, [R8+URZ+0x78], RZ ;  /* 0x000078ff08ff49a7 */ /* 0x0001e2000810003f */
[----:B------:R-:W-:Y:S02]  /*b220*/  ISETP.GE.U32.AND P4, PT, R12, 0x6, PT ;  /* 0x000000060c00780c */ /* 0x000fe40003f86070 */
[----:B------:R-:W-:Y:S02]  /*b230*/  ISETP.GE.U32.AND.EX P1, PT, R3, UR7, PT, P1 ;  /* 0x0000000703007c0c */ /* 0x000fe4000bf26110 */
[----:B------:R-:W-:-:S02]  /*b240*/  LOP3.LUT R5, R5, R6, RZ, 0x3c, !PT ;  /* 0x0000000605057212 */ /* 0x000fc400078e3cff */
[----:B------:R-:W-:Y:S02]  /*b250*/  PRMT R6, RZ, 0x7610, R6 ;  /* 0x00007610ff067816 */ /* 0x000fe40000000006 */
[----:B0-----:R-:W-:Y:S01]  /*b260*/  SHF.R.U32.HI R8, RZ, 0x2, R7 ;  /* 0x00000002ff087819 */ /* 0x001fe20000011607 */
[----:B------:R-:W-:-:S04]  /*b270*/  IMAD.MOV.U32 R7, RZ, RZ, -0x1 ;  /* 0xffffffffff077424 */ /* 0x000fc800078e00ff */
[----:B------:R-:W-:Y:S01]  /*b280*/  IMAD R13, R8, -0x6, R13 ;  /* 0xfffffffa080d7824 */ /* 0x000fe200078e020d */
[----:B------:R-:W-:Y:S01]  /*b290*/  @P4 LOP3.LUT R5, R5, 0x1, R8, 0x78, !PT ;  /* 0x0000000105054812 */ /* 0x000fe200078e7808 */
[----:B------:R-:W-:Y:S06]  /*b2a0*/  @P1 BRA `(.L_x_290) ;  /* 0x0000000400481947 */ /* 0x000fec0003800000 */
[----:B------:R-:W-:Y:S01]  /*b2b0*/  ULDC.64 UR6, c[0x0][0x728] ;  /* 0x0001ca0000067ab9 */ /* 0x000fe20000000a00 */
[----:B------:R-:W0:Y:S01]  /*b2c0*/  S2R R17, SR_CTAID.X ;  /* 0x0000000000117919 */ /* 0x000e220000002500 */
[----:B------:R-:W-:Y:S01]  /*b2d0*/  ISETP.NE.U32.AND P1, PT, RZ, UR6, PT ;  /* 0x00000006ff007c0c */ /* 0x000fe2000bf25070 */
[----:B------:R-:W-:Y:S01]  /*b2e0*/  ULDC UR9, c[0x0][0x730] ;  /* 0x0001cc0000097ab9 */ /* 0x000fe20000000800 */
[----:B------:R-:W-:Y:S01]  /*b2f0*/  IMAD.MOV.U32 R6, RZ, RZ, R2 ;  /* 0x000000ffff067224 */ /* 0x000fe200078e0002 */
[----:B------:R-:W1:Y:S01]  /*b300*/  S2R R14, SR_CTAID.Y ;  /* 0x00000000000e7919 */ /* 0x000e620000002600 */
[----:B------:R-:W-:Y:S01]  /*b310*/  ISETP.NE.AND.EX P1, PT, RZ, UR7, PT, P1 ;  /* 0x00000007ff007c0c */ /* 0x000fe2000bf25310 */
[----:B------:R-:W-:-:S12]  /*b320*/  IMAD.MOV.U32 R7, RZ, RZ, R3 ;  /* 0x000000ffff077224 */ /* 0x000fd800078e0003 */
[----:B------:R-:W-:Y:S05]  /*b330*/  @!P1 BRA `(.L_x_291) ;  /* 0x0000000000289947 */ /* 0x000fea0003800000 */
[----:B------:R-:W-:Y:S02]  /*b340*/  ULDC UR8, c[0x0][0x734] ;  /* 0x0001cd0000087ab9 */ /* 0x000fe40000000800 */
[----:B------:R-:W-:-:S05]  /*b350*/  IADD3 R11, P1, R2, UR8, RZ ;  /* 0x00000008020b7c10 */ /* 0x000fca000ff3e0ff */
[----:B------:R-:W-:-:S04]  /*b360*/  IMAD.X R19, RZ, RZ, R3, P1 ;  /* 0x000000ffff137224 */ /* 0x000fc800008e0603 */
[----:B------:R-:W-:-:S04]  /*b370*/  IMAD.WIDE.U32 R8, R19, UR6, RZ ;  /* 0x0000000613087c25 */ /* 0x000fc8000f8e00ff */
[----:B------:R-:W-:-:S04]  /*b380*/  IMAD.WIDE.U32 R8, P1, R11, UR7, R8 ;  /* 0x000000070b087c25 */ /* 0x000fc8000f820008 */
[----:B------:R-:W-:-:S04]  /*b390*/  IMAD.WIDE.U32 R10, R11, UR6, RZ ;  /* 0x000000060b0a7c25 */ /* 0x000fc8000f8e00ff */
[----:B------:R-:W-:Y:S01]  /*b3a0*/  IMAD.X R7, RZ, RZ, RZ, P1 ;  /* 0x000000ffff077224 */ /* 0x000fe200008e06ff */
[----:B------:R-:W-:Y:S01]  /*b3b0*/  IADD3 RZ, P1, R11, R8, RZ ;  /* 0x000000080bff7210 */ /* 0x000fe20007f3e0ff */
[----:B------:R-:W-:-:S04]  /*b3c0*/  IMAD.MOV.U32 R6, RZ, RZ, R9 ;  /* 0x000000ffff067224 */ /* 0x000fc800078e0009 */
[----:B------:R-:W-:-:S08]  /*b3d0*/  IMAD.WIDE.U32.X R6, R19, UR7, R6, P1 ;  /* 0x0000000713067c25 */ /* 0x000fd000088e0406 */
.L_x_291:
[--C-:B------:R-:W-:Y:S01]  /*b3e0*/  SHF.R.U64 R10, R6, UR9, R7.reuse ;  /* 0x00000009060a7c19 */ /* 0x100fe20008001207 */
[----:B------:R-:W-:Y:S01]  /*b3f0*/  ULDC.64 UR6, c[0x0][0x720] ;  /* 0x0001c80000067ab9 */ /* 0x000fe20000000a00 */
[----:B------:R-:W-:Y:S01]  /*b400*/  SHF.R.U32.HI R6, RZ, UR9, R7 ;  /* 0x00000009ff067c19 */ /* 0x000fe20008011607 */
[----:B------:R-:W2:Y:S01]  /*b410*/  LDC R22, c[0x0][0x144] ;  /* 0x00005100ff167b82 */ /* 0x000ea20000000800 */
[----:B------:R-:W-:Y:S01]  /*b420*/  IADD3 R9, P1, RZ, -R10, RZ ;  /* 0x8000000aff097210 */ /* 0x000fe20007f3e0ff */
[----:B------:R-:W-:Y:S01]  /*b430*/  ULDC.64 UR10, c[0x0][0x740] ;  /* 0x0001d000000a7ab9 */ /* 0x000fe20000000a00 */
[----:B0-----:R-:W-:Y:S01]  /*b440*/  I2FP.F32.U32 R11, R17 ;  /* 0x00000011000b7245 */ /* 0x001fe20000201000 */
[----:B------:R-:W-:Y:S02]  /*b450*/  ULDC UR8, c[0x0][0x708] ;  /* 0x0001c20000087ab9 */ /* 0x000fe40000000800 */
[----:B------:R-:W-:Y:S01]  /*b460*/  IMAD.X R6, RZ, RZ, ~R6, P1 ;  /* 0x000000ffff067224 */ /* 0x000fe200008e0e06 */
[----:B------:R-:W-:Y:S01]  /*b470*/  ISETP.NE.U32.AND P1, PT, RZ, UR10, PT ;  /* 0x0000000aff007c0c */ /* 0x000fe2000bf25070 */
[----:B------:R-:W0:Y:S02]  /*b480*/  LDC R19, c[0x0][0x148] ;  /* 0x00005200ff137b82 */ /* 0x000e240000000800 */
[----:B------:R-:W-:Y:S01]  /*b490*/  IMAD R8, R6, UR6, RZ ;  /* 0x0000000606087c24 */ /* 0x000fe2000f8e02ff */
[----:B------:R-:W-:Y:S01]  /*b4a0*/  ISETP.NE.AND.EX P1, PT, RZ, UR11, PT, P1 ;  /* 0x0000000bff007c0c */ /* 0x000fe2000bf25310 */
[----:B------:R-:W-:Y:S01]  /*b4b0*/  IMAD.WIDE.U32 R6, R9, UR6, R2 ;  /* 0x0000000609067c25 */ /* 0x000fe2000f8e0002 */
[----:B------:R-:W-:-:S03]  /*b4c0*/  ULDC UR6, c[0x0][0x150] ;  /* 0x0000540000067ab9 */ /* 0x000fc60000000800 */
[----:B------:R-:W-:Y:S02]  /*b4d0*/  IMAD R9, R9, UR7, R8 ;  /* 0x0000000709097c24 */ /* 0x000fe4000f8e0208 */
[----:B------:R-:W-:Y:S01]  /*b4e0*/  FMUL R8, R11, UR6 ;  /* 0x000000060b087c20 */ /* 0x000fe20008400000 */
[----:B------:R-:W-:Y:S01]  /*b4f0*/  ULDC UR6, c[0x0][0x718] ;  /* 0x0001c60000067ab9 */ /* 0x000fe20000000800 */
[----:B------:R-:W-:Y:S01]  /*b500*/  ULDC UR7, c[0x0][0x154] ;  /* 0x0000550000077ab9 */ /* 0x000fe20000000800 */
[----:B------:R-:W-:-:S03]  /*b510*/  IMAD.IADD R7, R7, 0x1, R9 ;  /* 0x0000000107077824 */ /* 0x000fc600078e0209 */
[----:B------:R-:W3:Y:S02]  /*b520*/  F2I.U32.TRUNC.NTZ R8, R8 ;  /* 0x0000000800087305 */ /* 0x000ee4000020f000 */
[----:B------:R-:W-:Y:S02]  /*b530*/  SHF.R.U64 R11, R6, UR6, R7 ;  /* 0x00000006060b7c19 */ /* 0x000fe40008001207 */
[----:B-1----:R-:W-:-:S05]  /*b540*/  I2FP.F32.U32 R6, R14 ;  /* 0x0000000e00067245 */ /* 0x002fca0000201000 */
[----:B------:R-:W-:Y:S01]  /*b550*/  FMUL R21, R6, UR7 ;  /* 0x0000000706157c20 */ /* 0x000fe20008400000 */
[----:B------:R-:W-:Y:S01]  /*b560*/  SHF.R.U32.HI R6, RZ, UR6, R7 ;  /* 0x00000006ff067c19 */ /* 0x000fe20008011607 */
[----:B------:R-:W-:-:S03]  /*b570*/  ULDC UR6, c[0x0][0x758] ;  /* 0x0001d60000067ab9 */ /* 0x000fc60000000800 */
[--C-:B------:R-:W-:Y:S01]  /*b580*/  SHF.R.U64 R20, R11, UR8, R6.reuse ;  /* 0x000000080b147c19 */ /* 0x100fe20008001206 */
[----:B------:R-:W1:Y:S01]  /*b590*/  F2I.U32.TRUNC.NTZ R21, R21 ;  /* 0x0000001500157305 */ /* 0x000e62000020f000 */
[----:B------:R-:W-:Y:S01]  /*b5a0*/  SHF.R.U32.HI R7, RZ, UR8, R6 ;  /* 0x00000008ff077c19 */ /* 0x000fe20008011606 */
[----:B---3--:R-:W-:-:S03]  /*b5b0*/  IMAD.MOV R8, RZ, RZ, -R8 ;  /* 0x000000ffff087224 */ /* 0x008fc600078e0a08 */
[----:B------:R-:W-:Y:S01]  /*b5c0*/  SHF.R.U64 R18, R20, UR6, R7 ;  /* 0x0000000614127c19 */ /* 0x000fe20008001207 */
[----:B--2---:R-:W-:Y:S01]  /*b5d0*/  IMAD R17, R22, R8, R17 ;  /* 0x0000000816117224 */ /* 0x004fe200078e0211 */
[----:B------:R-:W-:-:S03]  /*b5e0*/  SHF.R.U32.HI R23, RZ, UR6, R7 ;  /* 0x00000006ff177c19 */ /* 0x000fc60008011607 */
[----:B------:R-:W-:Y:S02]  /*b5f0*/  IMAD.MOV.U32 R6, RZ, RZ, R18 ;  /* 0x000000ffff067224 */ /* 0x000fe400078e0012 */
[----:B------:R-:W-:Y:S01]  /*b600*/  IMAD.MOV.U32 R7, RZ, RZ, R23 ;  /* 0x000000ffff077224 */ /* 0x000fe200078e0017 */
[----:B-1----:R-:W-:Y:S06]  /*b610*/  @!P1 BRA `(.L_x_292) ;  /* 0x0000000000289947 */ /* 0x002fec0003800000 */
[----:B------:R-:W-:Y:S02]  /*b620*/  ULDC UR6, c[0x0][0x74c] ;  /* 0x0001d30000067ab9 */ /* 0x000fe40000000800 */
[----:B------:R-:W-:-:S05]  /*b630*/  IADD3 R7, P1, R18, UR6, RZ ;  /* 0x0000000612077c10 */ /* 0x000fca000ff3e0ff */
[----:B------:R-:W-:-:S04]  /*b640*/  IMAD.X R23, RZ, RZ, R23, P1 ;  /* 0x000000ffff177224 */ /* 0x000fc800008e0617 */
[----:B------:R-:W-:-:S04]  /*b650*/  IMAD.WIDE.U32 R8, R23, UR10, RZ ;  /* 0x0000000a17087c25 */ /* 0x000fc8000f8e00ff */
[----:B------:R-:W-:-:S04]  /*b660*/  IMAD.WIDE.U32 R8, P1, R7, UR11, R8 ;  /* 0x0000000b07087c25 */ /* 0x000fc8000f820008 */
[----:B------:R-:W-:-:S04]  /*b670*/  IMAD.WIDE.U32 R6, R7, UR10, RZ ;  /* 0x0000000a07067c25 */ /* 0x000fc8000f8e00ff */
[----:B------:R-:W-:Y:S01]  /*b680*/  IMAD.MOV.U32 R6, RZ, RZ, R9 ;  /* 0x000000ffff067224 */ /* 0x000fe200078e0009 */
[----:B------:R-:W-:Y:S01]  /*b690*/  IADD3 RZ, P4, R7, R8, RZ ;  /* 0x0000000807ff7210 */ /* 0x000fe20007f9e0ff */
[----:B------:R-:W-:-:S04]  /*b6a0*/  IMAD.X R7, RZ, RZ, RZ, P1 ;  /* 0x000000ffff077224 */ /* 0x000fc800008e06ff */
[----:B------:R-:W-:-:S08]  /*b6b0*/  IMAD.WIDE.U32.X R6, R23, UR11, R6, P4 ;  /* 0x0000000b17067c25 */ /* 0x000fd0000a0e0406 */
.L_x_292:
[----:B------:R-:W-:Y:S01]  /*b6c0*/  ULDC UR6, c[0x0][0x748] ;  /* 0x0001d20000067ab9 */ /* 0x000fe20000000800 */
[----:B------:R-:W-:Y:S01]  /*b6d0*/  LOP3.LUT R20, R20, UR21, RZ, 0xc0, !PT ;  /* 0x0000001514147c12 */ /* 0x000fe2000f8ec0ff */
[----:B------:R-:W-:Y:S01]  /*b6e0*/  IMAD.MOV R21, RZ, RZ, -R21 ;  /* 0x000000ffff157224 */ /* 0x000fe200078e0a15 */
[----:B------:R-:W-:Y:S01]  /*b6f0*/  SHF.R.U64 R7, R6, UR6, R7 ;  /* 0x0000000606077c19 */ /* 0x000fe20008001207 */
[----:B------:R-:W-:Y:S01]  /*b700*/  ULDC UR6, c[0x0][0x738] ;  /* 0x0001ce0000067ab9 */ /* 0x000fe20000000800 */
[----:B------:R-:W-:Y:S01]  /*b710*/  LOP3.LUT R11, R11, UR4, RZ, 0xc0, !PT ;  /* 0x000000040b0b7c12 */ /* 0x000fe2000f8ec0ff */
[----:B0-----:R-:W-:Y:S01]  /*b720*/  @P3 IMAD R17, R19, R21, R14 ;  /* 0x0000001513113224 */ /* 0x001fe200078e020e */
[----:B------:R-:W-:Y:S01]  /*b730*/  ULDC UR7, c[0x0][0x710] ;  /* 0x0001c40000077ab9 */ /* 0x000fe20000000800 */
[----:B------:R-:W-:Y:S02]  /*b740*/  IMAD.MOV R9, RZ, RZ, -R7 ;  /* 0x000000ffff097224 */ /* 0x000fe400078e0a07 */
[----:B------:R-:W-:-:S02]  /*b750*/  IMAD R20, R7, UR5, R20 ;  /* 0x0000000507147c24 */ /* 0x000fc4000f8e0214 */
[----:B------:R-:W-:Y:S01]  /*b760*/  IMAD R18, R9, UR6, R18 ;  /* 0x0000000609127c24 */ /* 0x000fe2000f8e0212 */
[----:B------:R-:W-:Y:S01]  /*b770*/  ULDC UR6, c[0x0][0x700] ;  /* 0x0001c00000067ab9 */ /* 0x000fe20000000800 */
[----:B------:R-:W-:Y:S02]  /*b780*/  IMAD R17, R20, UR7, R17 ;  /* 0x0000000714117c24 */ /* 0x000fe4000f8e0211 */
[----:B------:R-:W-:Y:S02]  /*b790*/  IMAD R18, R18, UR6, R11 ;  /* 0x0000000612127c24 */ /* 0x000fe4000f8e020b */
[----:B------:R-:W-:-:S03]  /*b7a0*/  IMAD.MOV.U32 R6, RZ, RZ, 0x1 ;  /* 0x00000001ff067424 */ /* 0x000fc600078e00ff */
[----:B------:R-:W-:Y:S02]  /*b7b0*/  SEL R14, R18, R17, !P3 ;  /* 0x00000011120e7207 */ /* 0x000fe40005800000 */
[----:B------:R-:W-:-:S07]  /*b7c0*/  SEL R7, R17, R18, !P3 ;  /* 0x0000001211077207 */ /* 0x000fce0005800000 */
.L_x_290:
[----:B------:R-:W-:Y:S05]  /*b7d0*/  BSYNC B1 ;  /* 0x0000000000017941 */ /* 0x000fea0003800000 */
.L_x_289:
[----:B------:R-:W-:-:S13]  /*b7e0*/  LOP3.LUT P1, RZ, R6, 0xff, RZ, 0xc0, !PT ;  /* 0x000000ff06ff7812 */ /* 0x000fda000782c0ff */
[----:B------:R-:W-:Y:S05]  /*b7f0*/  @P1 BRA `(.L_x_293) ;  /* 0xfffffff400241947 */ /* 0x000fea000383ffff */
[----:B------:R-:W-:Y:S05]  /*b800*/  BSYNC B0 ;  /* 0x0000000000007941 */ /* 0x000fea0003800000 */
.L_x_281:
[----:B------:R-:W-:-:S03]  /*b810*/  UMOV UR6, 0xffffffff ;  /* 0xffffffff00067882 */ /* 0x000fc60000000000 */
[----:B------:R-:W-:Y:S05]  /*b820*/  BRA.DIV UR6, `(.L_x_294) ;  /* 0x00000006064c7947 */ /* 0x000fea000b800000 */
[----:B------:R-:W-:-:S13]  /*b830*/  ELECT P0, URZ, PT ;  /* 0x00000000003f782f */ /* 0x000fda0003800000 */
.L_x_310:
[----:B------:R-:W-:Y:S04]  /*b840*/  BSSY B0, `(.L_x_295) ;  /* 0x000003d000007945 */ /* 0x000fe80003800000 */
[----:B------:R-:W-:Y:S05]  /*b850*/  @!P0 BRA `(.L_x_296) ;  /* 0x0000000000ec8947 */ /* 0x000fea0003800000 */
[----:B------:R-:W-:-:S04]  /*b860*/  LOP3.LUT R4, R4, 0x2, RZ, 0xfc, !PT ;  /* 0x0000000204047812 */ /* 0x000fc800078efcff */
[----:B------:R-:W-:-:S13]  /*b870*/  ISETP.NE.AND P0, PT, R4, 0x3, PT ;  /* 0x000000030400780c */ /* 0x000fda0003f05270 */
[----:B------:R-:W-:Y:S05]  /*b880*/  @!P0 BRA `(.L_x_297) ;  /* 0x0000000000048947 */ /* 0x000fea0003800000 */
[----:B------:R-:W-:Y:S01]  /*b890*/  BPT.TRAP 0x1 ;  /* 0x000000040000795c */ /* 0x000fe20000300000 */
.L_x_297:
[----:B------:R-:W0:Y:S01]  /*b8a0*/  S2R R3, SR_CgaCtaId ;  /* 0x0000000000037919 */ /* 0x000e220000008800 */
[----:B------:R-:W-:-:S04]  /*b8b0*/  MOV R0, 0x400 ;  /* 0x0000040000007802 */ /* 0x000fc80000000f00 */
[----:B0-----:R-:W-:Y:S02]  /*b8c0*/  LEA R0, R3, R0, 0x18 ;  /* 0x0000000003007211 */ /* 0x001fe400078ec0ff */
[----:B------:R-:W-:-:S03]  /*b8d0*/  SHF.L.U32 R3, R5, 0x1f, RZ ;  /* 0x0000001f05037819 */ /* 0x000fc600000006ff */
[----:B------:R-:W-:-:S04]  /*b8e0*/  VIADD R0, R0, 0x30 ;  /* 0x0000003000007836 */ /* 0x000fc80000000000 */
[C---:B------:R-:W-:Y:S02]  /*b8f0*/  IMAD R6, R13.reuse, 0x8, R0 ;  /* 0x000000080d067824 */ /* 0x040fe400078e0200 */
[----:B------:R-:W-:Y:S02]  /*b900*/  VIADD R13, R13, 0x1 ;  /* 0x000000010d0d7836 */ /* 0x000fe40000000000 */
[----:B------:R-:W0:Y:S03]  /*b910*/  SYNCS.PHASECHK.TRANS64.TRYWAIT P0, [R6+URZ], R3 ;  /* 0x00000003060075a7 */ /* 0x000e26000800017f */
[----:B------:R-:W-:-:S04]  /*b920*/  ISETP.NE.AND P1, PT, R13, 0x6, PT ;  /* 0x000000060d00780c */ /* 0x000fc80003f25270 */
[----:B------:R-:W-:Y:S02]  /*b930*/  SEL R2, RZ, 0x1, P1 ;  /* 0x00000001ff027807 */ /* 0x000fe40000800000 */
[----:B------:R-:W-:Y:S02]  /*b940*/  SEL R13, R13, RZ, P1 ;  /* 0x000000ff0d0d7207 */ /* 0x000fe40000800000 */
[----:B------:R-:W-:-:S03]  /*b950*/  LOP3.LUT R8, R5, R2, RZ, 0x3c, !PT ;  /* 0x0000000205087212 */ /* 0x000fc600078e3cff */
[----:B------:R-:W-:Y:S01]  /*b960*/  IMAD R7, R13, 0x8, R0 ;  /* 0x000000080d077824 */ /* 0x000fe200078e0200 */
[----:B------:R-:W-:Y:S01]  /*b970*/  SHF.L.U32 R4, R8, 0x1f, RZ ;  /* 0x0000001f08047819 */ /* 0x000fe200000006ff */
[----:B0-----:R-:W-:Y:S06]  /*b980*/  @!P0 BRA `(.L_x_298) ;  /* 0x0000000400188947 */ /* 0x001fec0003800000 */
.L_x_311:
[----:B------:R-:W1:Y:S01]  /*b990*/  SYNCS.PHASECHK.TRANS64.TRYWAIT P0, [R7+URZ], R4 ;  /* 0x00000004070075a7 */ /* 0x000e62000800017f */
[----:B------:R-:W-:-:S05]  /*b9a0*/  VIADD R2, R13, 0x1 ;  /* 0x000000010d027836 */ /* 0x000fca0000000000 */
[----:B------:R-:W-:-:S04]  /*b9b0*/  ISETP.NE.AND P1, PT, R2, 0x6, PT ;  /* 0x000000060200780c */ /* 0x000fc80003f25270 */
[----:B0-----:R-:W-:Y:S02]  /*b9c0*/  SEL R3, RZ, 0x1, P1 ;  /* 0x00000001ff037807 */ /* 0x001fe40000800000 */
[----:B------:R-:W-:Y:S02]  /*b9d0*/  SEL R9, R2, RZ, P1 ;  /* 0x000000ff02097207 */ /* 0x000fe40000800000 */
[----:B------:R-:W-:-:S03]  /*b9e0*/  LOP3.LUT R8, R8, R3, RZ, 0x3c, !PT ;  /* 0x0000000308087212 */ /* 0x000fc600078e3cff */
[----:B------:R-:W-:Y:S01]  /*b9f0*/  IMAD R6, R9, 0x8, R0 ;  /* 0x0000000809067824 */ /* 0x000fe200078e0200 */
[----:B------:R-:W-:Y:S01]  /*ba00*/  SHF.L.U32 R5, R8, 0x1f, RZ ;  /* 0x0000001f08057819 */ /* 0x000fe200000006ff */
[----:B-1----:R-:W-:Y:S06]  /*ba10*/  @!P0 BRA `(.L_x_299) ;  /* 0x0000000400088947 */ /* 0x002fec0003800000 */
.L_x_312:
[----:B------:R-:W1:Y:S01]  /*ba20*/  SYNCS.PHASECHK.TRANS64.TRYWAIT P0, [R6+URZ], R5 ;  /* 0x00000005060075a7 */ /* 0x000e62000800017f */
[----:B------:R-:W-:-:S05]  /*ba30*/  VIADD R2, R9, 0x1 ;  /* 0x0000000109027836 */ /* 0x000fca0000000000 */
[----:B------:R-:W-:-:S04]  /*ba40*/  ISETP.NE.AND P1, PT, R2, 0x6, PT ;  /* 0x000000060200780c */ /* 0x000fc80003f25270 */
[----:B------:R-:W-:Y:S02]  /*ba50*/  SEL R3, RZ, 0x1, P1 ;  /* 0x00000001ff037807 */ /* 0x000fe40000800000 */
[----:B0-----:R-:W-:Y:S02]  /*ba60*/  SEL R7, R2, RZ, P1 ;  /* 0x000000ff02077207 */ /* 0x001fe40000800000 */
[----:B------:R-:W-:-:S03]  /*ba70*/  LOP3.LUT R8, R8, R3, RZ, 0x3c, !PT ;  /* 0x0000000308087212 */ /* 0x000fc600078e3cff */
[----:B------:R-:W-:Y:S01]  /*ba80*/  IMAD R9, R7, 0x8, R0 ;  /* 0x0000000807097824 */ /* 0x000fe200078e0200 */
[----:B------:R-:W-:Y:S01]  /*ba90*/  SHF.L.U32 R4, R8, 0x1f, RZ ;  /* 0x0000001f08047819 */ /* 0x000fe200000006ff */
[----:B-1----:R-:W-:Y:S06]  /*baa0*/  @!P0 BRA `(.L_x_300) ;  /* 0x0000000000f88947 */ /* 0x002fec0003800000 */
.L_x_313:
[----:B------:R-:W1:Y:S01]  /*bab0*/  SYNCS.PHASECHK.TRANS64.TRYWAIT P0, [R9+URZ], R4 ;  /* 0x00000004090075a7 */ /* 0x000e62000800017f */
[----:B------:R-:W-:-:S05]  /*bac0*/  VIADD R2, R7, 0x1 ;  /* 0x0000000107027836 */ /* 0x000fca0000000000 */
[----:B------:R-:W-:-:S04]  /*bad0*/  ISETP.NE.AND P1, PT, R2, 0x6, PT ;  /* 0x000000060200780c */ /* 0x000fc80003f25270 */
[----:B------:R-:W-:Y:S02]  /*bae0*/  SEL R3, RZ, 0x1, P1 ;  /* 0x00000001ff037807 */ /* 0x000fe40000800000 */
[----:B------:R-:W-:Y:S02]  /*baf0*/  SEL R7, R2, RZ, P1 ;  /* 0x000000ff02077207 */ /* 0x000fe40000800000 */
[----:B------:R-:W-:-:S03]  /*bb00*/  LOP3.LUT R11, R8, R3, RZ, 0x3c, !PT ;  /* 0x00000003080b7212 */ /* 0x000fc600078e3cff */
[----:B0-----:R-:W-:Y:S01]  /*bb10*/  IMAD R6, R7, 0x8, R0 ;  /* 0x0000000807067824 */ /* 0x001fe200078e0200 */
[----:B------:R-:W-:Y:S01]  /*bb20*/  SHF.L.U32 R5, R11, 0x1f, RZ ;  /* 0x0000001f0b057819 */ /* 0x000fe200000006ff */
[----:B-1----:R-:W-:Y:S06]  /*bb30*/  @!P0 BRA `(.L_x_301) ;  /* 0x0000000000e88947 */ /* 0x002fec0003800000 */
.L_x_314:
[----:B------:R-:W1:Y:S01]  /*bb40*/  SYNCS.PHASECHK.TRANS64.TRYWAIT P0, [R6+URZ], R5 ;  /* 0x00000005060075a7 */ /* 0x000e62000800017f */
[----:B------:R-:W-:-:S05]  /*bb50*/  VIADD R2, R7, 0x1 ;  /* 0x0000000107027836 */ /* 0x000fca0000000000 */
[----:B------:R-:W-:-:S04]  /*bb60*/  ISETP.NE.AND P1, PT, R2, 0x6, PT ;  /* 0x000000060200780c */ /* 0x000fc80003f25270 */
[----:B0-----:R-:W-:Y:S02]  /*bb70*/  SEL R4, RZ, 0x1, P1 ;  /* 0x00000001ff047807 */ /* 0x001fe40000800000 */
[----:B------:R-:W-:Y:S02]  /*bb80*/  SEL R3, R2, RZ, P1 ;  /* 0x000000ff02037207 */ /* 0x000fe40000800000 */
[----:B------:R-:W-:Y:S01]  /*bb90*/  LOP3.LUT R4, R11, R4, RZ, 0x3c, !PT ;  /* 0x000000040b047212 */ /* 0x000fe200078e3cff */
[----:B-1----:R-:W-:Y:S06]  /*bba0*/  @!P0 BRA `(.L_x_302) ;  /* 0x0000000000e08947 */ /* 0x002fec0003800000 */
.L_x_315:
[----:B------:R-:W-:Y:S01]  /*bbb0*/  IMAD R3, R3, 0x8, R0 ;  /* 0x0000000803037824 */ /* 0x000fe200078e0200 */
[----:B------:R-:W-:-:S07]  /*bbc0*/  SHF.L.U32 R0, R4, 0x1f, RZ ;  /* 0x0000001f04007819 */ /* 0x000fce00000006ff */
.L_x_303:
[----:B-1----:R1:W2:Y:S02]  /*bbd0*/  SYNCS.PHASECHK.TRANS64.TRYWAIT P0, [R3+URZ], R0 ;  /* 0x00000000030075a7 */ /* 0x0022a4000800017f */
[----:B--2---:R-:W-:Y:S05]  /*bbe0*/  @!P0 NANOSLEEP.SYNCS 0x989680 ;  /* 0x009896800000895d */ /* 0x004fea0003900000 */
[----:B------:R-:W2:Y:S02]  /*bbf0*/  @!P0 SYNCS.PHASECHK.TRANS64 P0, [R3+URZ], R0 ;  /* 0x00000000030085a7 */ /* 0x000ea4000800007f */
[----:B--2---:R-:W-:Y:S05]  /*bc00*/  @!P0 BRA `(.L_x_303) ;  /* 0xfffffffc00f08947 */ /* 0x004fea000383ffff */
.L_x_296:
[----:B------:R-:W-:Y:S05]  /*bc10*/  BSYNC B0 ;  /* 0x0000000000007941 */ /* 0x000fea0003800000 */
.L_x_295:
[----:B------:R-:W-:Y:S05]  /*bc20*/  EXIT ;  /* 0x000000000000794d */ /* 0x000fea0003800000 */
.L_x_17:
[----:B-1----:R-:W-:-:S04]  /*bc30*/  IMAD.U32 R12, RZ, RZ, UR8 ;  /* 0x00000008ff0c7e24 */ /* 0x002fc8000f8e00ff */
[----:B------:R1:W4:Y:S03]  /*bc40*/  SYNCS.PHASECHK.TRANS64.TRYWAIT P0, [R12+URZ], R11 ;  /* 0x0000000b0c0075a7 */ /* 0x000326000800017f */
[----:B----4-:R-:W-:Y:S05]  /*bc50*/  @!P0 NANOSLEEP.SYNCS 0x989680 ;  /* 0x009896800000895d */ /* 0x010fea0003900000 */
[----:B------:R-:W4:Y:S02]  /*bc60*/  @!P0 SYNCS.PHASECHK.TRANS64 P0, [R12+URZ], R11 ;  /* 0x0000000b0c0085a7 */ /* 0x000f24000800007f */
[----:B----4-:R-:W-:Y:S05]  /*bc70*/  @!P0 BRA `(.L_x_17) ;  /* 0xfffffffc00ec8947 */ /* 0x010fea000383ffff */
[----:B------:R-:W-:Y:S05]  /*bc80*/  BRA `(.L_x_16) ;  /* 0xffffff5800747947 */ /* 0x000fea000383ffff */
.L_x_282:
[----:B------:R-:W-:Y:S01]  /*bc90*/  BSSY B1, `(.L_x_304) ;  /* 0x0000006000017945 */ /* 0x000fe20003800000 */
[----:B------:R-:W-:-:S07]  /*bca0*/  IMAD.MOV.U32 R6, RZ, RZ, -0x1 ;  /* 0xffffffffff067424 */ /* 0x000fce00078e00ff */
[----:B------:R-:W-:Y:S05]  /*bcb0*/  WARPSYNC.COLLECTIVE R6, `(.L_x_305) ;  /* 0x00000000060c7348 */ /* 0x000fea0003c00000 */
[----:B------:R-:W-:Y:S02]  /*bcc0*/  ELECT P1, UR62, PT ;  /* 0x00000000003e782f */ /* 0x000fe40003820000 */
[----:B------:R-:W-:Y:S01]  /*bcd0*/  MOV R6, UR62 ;  /* 0x0000003e00067c02 */ /* 0x000fe20008000f00 */
[----:B------:R-:W-:Y:S10]  /*bce0*/  ENDCOLLECTIVE ;  /* 0x000000000000791b */ /* 0x000ff40003800000 */
.L_x_305:
[----:B------:R-:W-:Y:S05]  /*bcf0*/  BSYNC B1 ;  /* 0x0000000000017941 */ /* 0x000fea0003800000 */
.L_x_304:
[----:B------:R-:W-:Y:S05]  /*bd00*/  BRA `(.L_x_306) ;  /* 0xffffffec00ec7947 */ /* 0x000fea000383ffff */
.L_x_285:
[----:B0-----:R0:W1:Y:S02]  /*bd10*/  SYNCS.PHASECHK.TRANS64.TRYWAIT P1, [R14+URZ+0x30], R9 ;  /* 0x000030090e0075a7 */ /* 0x001064000802017f */
[----:B-1----:R-:W-:Y:S05]  /*bd20*/  @!P1 NANOSLEEP.SYNCS 0x989680 ;  /* 0x009896800000995d */ /* 0x002fea0003900000 */
[----:B------:R-:W1:Y:S02]  /*bd30*/  @!P1 SYNCS.PHASECHK.TRANS64 P1, [R14+URZ+0x30], R9 ;  /* 0x000030090e0095a7 */ /* 0x000e64000802007f */
[----:B-1----:R-:W-:Y:S05]  /*bd40*/  @!P1 BRA `(.L_x_285) ;  /* 0xfffffffc00f09947 */ /* 0x002fea000383ffff */
[----:B------:R-:W-:Y:S05]  /*bd50*/  BRA `(.L_x_307) ;  /* 0xfffffff000247947 */ /* 0x000fea000383ffff */
.L_x_294:
[----:B------:R-:W-:Y:S01]  /*bd60*/  BSSY B0, `(.L_x_308) ;  /* 0x0000006000007945 */ /* 0x000fe20003800000 */
[----:B------:R-:W-:-:S07]  /*bd70*/  IMAD.MOV.U32 R6, RZ, RZ, -0x1 ;  /* 0xffffffffff067424 */ /* 0x000fce00078e00ff */
[----:B------:R-:W-:Y:S05]  /*bd80*/  WARPSYNC.COLLECTIVE R6, `(.L_x_309) ;  /* 0x00000000060c7348 */ /* 0x000fea0003c00000 */
[----:B------:R-:W-:Y:S02]  /*bd90*/  ELECT P1, UR62, PT ;  /* 0x00000000003e782f */ /* 0x000fe40003820000 */
[----:B------:R-:W-:Y:S01]  /*bda0*/  MOV R6, UR62 ;  /* 0x0000003e00067c02 */ /* 0x000fe20008000f00 */
[----:B------:R-:W-:Y:S10]  /*bdb0*/  ENDCOLLECTIVE ;  /* 0x000000000000791b */ /* 0x000ff40003800000 */
.L_x_309:
[----:B------:R-:W-:Y:S05]  /*bdc0*/  BSYNC B0 ;  /* 0x0000000000007941 */ /* 0x000fea0003800000 */
.L_x_308:
[----:B------:R-:W-:Y:S01]  /*bdd0*/  PLOP3.LUT P0, PT, P1, PT, PT, 0x80, 0x0 ;  /* 0x000000000000781c */ /* 0x000fe20000f0f070 */
[----:B------:R-:W-:-:S12]  /*bde0*/  BRA `(.L_x_310) ;  /* 0xfffffff800947947 */ /* 0x000fd8000383ffff */
.L_x_298:
[----:B0-----:R0:W1:Y:S02]  /*bdf0*/  SYNCS.PHASECHK.TRANS64.TRYWAIT P0, [R6+URZ], R3 ;  /* 0x00000003060075a7 */ /* 0x001064000800017f */
[----:B-1----:R-:W-:Y:S05]  /*be00*/  @!P0 NANOSLEEP.SYNCS 0x989680 ;  /* 0x009896800000895d */ /* 0x002fea0003900000 */
[----:B------:R-:W1:Y:S02]  /*be10*/  @!P0 SYNCS.PHASECHK.TRANS64 P0, [R6+URZ], R3 ;  /* 0x00000003060085a7 */ /* 0x000e64000800007f */
[----:B-1----:R-:W-:Y:S05]  /*be20*/  @!P0 BRA `(.L_x_298) ;  /* 0xfffffffc00f08947 */ /* 0x002fea000383ffff */
[----:B------:R-:W-:Y:S05]  /*be30*/  BRA `(.L_x_311) ;  /* 0xfffffff800d47947 */ /* 0x000fea000383ffff */
.L_x_299:
[----:B0-----:R0:W1:Y:S02]  /*be40*/  SYNCS.PHASECHK.TRANS64.TRYWAIT P0, [R7+URZ], R4 ;  /* 0x00000004070075a7 */ /* 0x001064000800017f */
[----:B-1----:R-:W-:Y:S05]  /*be50*/  @!P0 NANOSLEEP.SYNCS 0x989680 ;  /* 0x009896800000895d */ /* 0x002fea0003900000 */
[----:B------:R-:W1:Y:S02]  /*be60*/  @!P0 SYNCS.PHASECHK.TRANS64 P0, [R7+URZ], R4 ;  /* 0x00000004070085a7 */ /* 0x000e64000800007f */
[----:B-1----:R-:W-:Y:S05]  /*be70*/  @!P0 BRA `(.L_x_299) ;  /* 0xfffffffc00f08947 */ /* 0x002fea000383ffff */
[----:B------:R-:W-:Y:S05]  /*be80*/  BRA `(.L_x_312) ;  /* 0xfffffff800e47947 */ /* 0x000fea000383ffff */
.L_x_300:
[----:B0-----:R0:W1:Y:S02]  /*be90*/  SYNCS.PHASECHK.TRANS64.TRYWAIT P0, [R6+URZ], R5 ;  /* 0x00000005060075a7 */ /* 0x001064000800017f */
[----:B-1----:R-:W-:Y:S05]  /*bea0*/  @!P0 NANOSLEEP.SYNCS 0x989680 ;  /* 0x009896800000895d */ /* 0x002fea0003900000 */
[----:B------:R-:W1:Y:S02]  /*beb0*/  @!P0 SYNCS.PHASECHK.TRANS64 P0, [R6+URZ], R5 ;  /* 0x00000005060085a7 */ /* 0x000e64000800007f */
[----:B-1----:R-:W-:Y:S05]  /*bec0*/  @!P0 BRA `(.L_x_300) ;  /* 0xfffffffc00f08947 */ /* 0x002fea000383ffff */
[----:B------:R-:W-:Y:S05]  /*bed0*/  BRA `(.L_x_313) ;  /* 0xfffffff800f47947 */ /* 0x000fea000383ffff */
.L_x_301:
[----:B0-----:R0:W1:Y:S02]  /*bee0*/  SYNCS.PHASECHK.TRANS64.TRYWAIT P0, [R9+URZ], R4 ;  /* 0x00000004090075a7 */ /* 0x001064000800017f */
[----:B-1----:R-:W-:Y:S05]  /*bef0*/  @!P0 NANOSLEEP.SYNCS 0x989680 ;  /* 0x009896800000895d */ /* 0x002fea0003900000 */
[----:B------:R-:W1:Y:S02]  /*bf00*/  @!P0 SYNCS.PHASECHK.TRANS64 P0, [R9+URZ], R4 ;  /* 0x00000004090085a7 */ /* 0x000e64000800007f */
[----:B-1----:R-:W-:Y:S05]  /*bf10*/  @!P0 BRA `(.L_x_301) ;  /* 0xfffffffc00f08947 */ /* 0x002fea000383ffff */
[----:B------:R-:W-:Y:S05]  /*bf20*/  BRA `(.L_x_314) ;  /* 0xfffffffc00047947 */ /* 0x000fea000383ffff */
.L_x_302:
[----:B0-----:R0:W1:Y:S02]  /*bf30*/  SYNCS.PHASECHK.TRANS64.TRYWAIT P0, [R6+URZ], R5 ;  /* 0x00000005060075a7 */ /* 0x001064000800017f */
[----:B-1----:R-:W-:Y:S05]  /*bf40*/  @!P0 NANOSLEEP.SYNCS 0x989680 ;  /* 0x009896800000895d */ /* 0x002fea0003900000 */
[----:B------:R-:W1:Y:S02]  /*bf50*/  @!P0 SYNCS.PHASECHK.TRANS64 P0, [R6+URZ], R5 ;  /* 0x00000005060085a7 */ /* 0x000e64000800007f */
[----:B-1----:R-:W-:Y:S05]  /*bf60*/  @!P0 BRA `(.L_x_302) ;  /* 0xfffffffc00f08947 */ /* 0x002fea000383ffff */
[----:B------:R-:W-:Y:S05]  /*bf70*/  BRA `(.L_x_315) ;  /* 0xfffffffc000c7947 */ /* 0x000fea000383ffff */
.L_x_316:
[----:B------:R-:W-:-:S00]  /*bf80*/  BRA `(.L_x_316) ;  /* 0xfffffffc00fc7947 */ /* 0x000fc0000383ffff */
[----:B------:R-:W-:-:S00]  /*bf90*/  NOP ;  /* 0x0000000000007918 */ /* 0x000fc00000000000 */
        /* <DEDUP_REMOVED lines=14> */
.L_x_317:


//--------------------- .nv.shared._ZN7cutlass13device_kernelINS_4gemm6kernel13GemmUniversalIN4cute5tupleIJiiiiEEENS1_10collective13CollectiveMmaINS1_40MainloopSm90TmaGmmaWarpSpecializedSparseILi6ENS5_IJNS4_1CILi1EEESB_SB_EEENS1_35KernelTmaWarpSpecializedCooperativeEEENS5_IJNSA_ILi256EEENSA_ILi128EEENSA_ILi64EEEEEENS_10bfloat16_tENS5_IJNS4_6LayoutINS5_IJiNS5_IJNSA_ILi2EEEiEEEiEEENS5_IJlNS5_IJSB_SL_EEElEEEEENSK_INS5_IJNS5_IJNS5_IJNSA_ILi8EEESL_NSA_ILi4EEEEEEiEEENS5_IJNS5_IJNSA_ILi16EEESL_SL_EEEiEEEiEEENS5_IJNS5_IJNS5_IJSH_SV_NSA_ILi1024EEEEEENSA_ILi4096EEEEEENS5_IJNS5_IJSB_NSA_ILi512EEENSA_ILi32EEEEEElEEElEEEEEEEESJ_NS5_IJlSB_lEEENS4_8TiledMMAINS4_8MMA_AtomIJNS4_4SM904GMMA6SPARSE29GMMA_64x128x32_F32BF16BF16_SSILNS1E_5MajorE0ELS1H_0ELNS1E_7ScaleInE1ELS1I_1ELNS1E_9SparseSelE0EEEEEENSK_INS5_IJSL_SB_SB_EEENS5_IJSB_NSA_ILi0EEES1N_EEEEENS5_IJNS4_10UnderscoreES1Q_S1Q_EEEEENS4_13SM90_TMA_LOADENS4_14ComposedLayoutINS4_7SwizzleILi2ELi4ELi3EEENS4_25smem_sparse_ptr_flag_bitsILi2ELi16EEENSK_INS5_IJNS5_IJSB_SR_EEENS5_IJSL_S14_EEEEEENS5_IJNS5_IJS1N_SH_EEESO_EEEEEEEvNS4_8identityES1T_NS1U_INS1V_ILi3ELi4ELi3EEENS4_18smem_ptr_flag_bitsILi16EEENSK_INS5_IJSR_SH_EEENS5_IJSH_SB_EEEEEEEvS26_EENS_8epilogue10collective6detail29Sm90TmaWarpSpecializedAdapterINS2G_15DefaultEpilogueIfNS5_IJSB_llEEES2K_NS2F_6thread17LinearCombinationIfLi1EffLNS2L_9ScaleType4KindE0ELNS_15FloatRoundStyleE2EfEENS1_15EpilogueDefaultEEEEEvvEEEEvNT_6ParamsE --------------------------
	.section	.nv.shared._ZN7cutlass13device_kernelINS_4gemm6kernel13GemmUniversalIN4cute5tupleIJiiiiEEENS1_10collective13CollectiveMmaINS1_40MainloopSm90TmaGmmaWarpSpecializedSparseILi6ENS5_IJNS4_1CILi1EEESB_SB_EEENS1_35KernelTmaWarpSpecializedCooperativeEEENS5_IJNSA_ILi256EEENSA_ILi128EEENSA_ILi64EEEEEENS_10bfloat16_tENS5_IJNS4_6LayoutINS5_IJiNS5_IJNSA_ILi2EEEiEEEiEEENS5_IJlNS5_IJSB_SL_EEElEEEEENSK_INS5_IJNS5_IJNS5_IJNSA_ILi8EEESL_NSA_ILi4EEEEEEiEEENS5_IJNS5_IJNSA_ILi16EEESL_SL_EEEiEEEiEEENS5_IJNS5_IJNS5_IJSH_SV_NSA_ILi1024EEEEEENSA_ILi4096EEEEEENS5_IJNS5_IJSB_NSA_ILi512EEENSA_ILi32EEEEEElEEElEEEEEEEESJ_NS5_IJlSB_lEEENS4_8TiledMMAINS4_8MMA_AtomIJNS4_4SM904GMMA6SPARSE29GMMA_64x128x32_F32BF16BF16_SSILNS1E_5MajorE0ELS1H_0ELNS1E_7ScaleInE1ELS1I_1ELNS1E_9SparseSelE0EEEEEENSK_INS5_IJSL_SB_SB_EEENS5_IJSB_NSA_ILi0EEES1N_EEEEENS5_IJNS4_10UnderscoreES1Q_S1Q_EEEEENS4_13SM90_TMA_LOADENS4_14ComposedLayoutINS4_7SwizzleILi2ELi4ELi3EEENS4_25smem_sparse_ptr_flag_bitsILi2ELi16EEENSK_INS5_IJNS5_IJSB_SR_EEENS5_IJSL_S14_EEEEEENS5_IJNS5_IJS1N_SH_EEESO_EEEEEEEvNS4_8identityES1T_NS1U_INS1V_ILi3ELi4ELi3EEENS4_18smem_ptr_flag_bitsILi16EEENSK_INS5_IJSR_SH_EEENS5_IJSH_SB_EEEEEEEvS26_EENS_8epilogue10collective6detail29Sm90TmaWarpSpecializedAdapterINS2G_15DefaultEpilogueIfNS5_IJSB_llEEES2K_NS2F_6thread17LinearCombinationIfLi1EffLNS2L_9ScaleType4KindE0ELNS_15FloatRoundStyleE2EfEENS1_15EpilogueDefaultEEEEEvvEEEEvNT_6ParamsE,"aw",@nobits
	.sectionflags	@""
	.align	16
	.zero		1024


//--------------------- .nv.shared.reserved.0     --------------------------
	.section	.nv.shared.reserved.0,"aw",@nobits
	.weak		__nv_reservedSMEM_offset_0_alias
	.size		__nv_reservedSMEM_offset_0_alias, 0, 0
	.other		__nv_reservedSMEM_offset_0_alias,@"STO_CUDA_RESERVED_SHARED STV_DEFAULT"
__nv_reservedSMEM_offset_0_alias:
	.zero		0


//--------------------- .nv.global                --------------------------
	.section	.nv.global,"aw",@nobits
.nv.global:
	.type		_ZN39_INTERNAL_1eb0c299_4_k_cu_68dd866d_26754cute1_E,@object
	.size		_ZN39_INTERNAL_1eb0c299_4_k_cu_68dd866d_26754cute1_E,(_ZN39_INTERNAL_1eb0c299_4_k_cu_68dd866d_26754cuda3std3__45__cpo6cbeginE - _ZN39_INTERNAL_1eb0c299_4_k_cu_68dd866d_26754cute1_E)
_ZN39_INTERNAL_1eb0c299_4_k_cu_68dd866d_26754cute1_E:
	.zero		1
	.type		_ZN39_INTERNAL_1eb0c299_4_k_cu_68dd866d_26754cuda3std3__45__cpo6cbeginE,@object
	.size		_ZN39_INTERNAL_1eb0c299_4_k_cu_68dd866d_26754cuda3std3__45__cpo6cbeginE,(_ZN39_INTERNAL_1eb0c299_4_k_cu_68dd866d_26754cuda3std3__48in_placeE - _ZN39_INTERNAL_1eb0c299_4_k_cu_68dd866d_26754cuda3std3__45__cpo6cbeginE)
_ZN39_INTERNAL_1eb0c299_4_k_cu_68dd866d_26754cuda3std3__45__cpo6cbeginE:
	.zero		1
	.type		_ZN39_INTERNAL_1eb0c299_4_k_cu_68dd866d_26754cuda3std3__48in_placeE,@object
	.size		_ZN39_INTERNAL_1eb0c299_4_k_cu_68dd866d_26754cuda3std3__48in_placeE,(_ZN39_INTERNAL_1eb0c299_4_k_cu_68dd866d_26754cuda3std6ranges3__45__cpo9iter_moveE - _ZN39_INTERNAL_1eb0c299_4_k_cu_68dd866d_26754cuda3std3__48in_placeE)
_ZN39_INTERNAL_1eb0c299_4_k_cu_68dd866d_26754cuda3std3__48in_placeE:
	.zero		1
	.type		_ZN39_INTERNAL_1eb0c299_4_k_cu_68dd866d_26754cuda3std6ranges3__45__cpo9iter_moveE,@object
	.size		_ZN39_INTERNAL_1eb0c299_4_k_cu_68dd866d_26754cuda3std6ranges3__45__cpo9iter_moveE,(_ZN39_INTERNAL_1eb0c299_4_k_cu_68dd866d_26754cuda3std3__45__cpo5beginE - _ZN39_INTERNAL_1eb0c299_4_k_cu_68dd866d_26754cuda3std6ranges3__45__cpo9iter_moveE)
_ZN39_INTERNAL_1eb0c299_4_k_cu_68dd866d_26754cuda3std6ranges3__45__cpo9iter_moveE:
	.zero		1
	.type		_ZN39_INTERNAL_1eb0c299_4_k_cu_68dd866d_26754cuda3std3__45__cpo5beginE,@object
	.size		_ZN39_INTERNAL_1eb0c299_4_k_cu_68dd866d_26754cuda3std3__45__cpo5beginE,(_ZN39_INTERNAL_1eb0c299_4_k_cu_68dd866d_26754cuda3std3__441_GLOBAL__N__1eb0c299_4_k_cu_68dd866d_26756ignoreE - _ZN39_INTERNAL_1eb0c299_4_k_cu_68dd866d_26754cuda3std3__45__cpo5beginE)
_ZN39_INTERNAL_1eb0c299_4_k_cu_68dd866d_26754cuda3std3__45__cpo5beginE:
	.zero		1
	.type		_ZN39_INTERNAL_1eb0c299_4_k_cu_68dd866d_26754cuda3std3__441_GLOBAL__N__1eb0c299_4_k_cu_68dd866d_26756ignoreE,@object
	.size		_ZN39_INTERNAL_1eb0c299_4_k_cu_68dd866d_26754cuda3std3__441_GLOBAL__N__1eb0c299_4_k_cu_68dd866d_26756ignoreE,(_ZN39_INTERNAL_1eb0c299_4_k_cu_68dd866d_26754cute7productE - _ZN39_INTERNAL_1eb0c299_4_k_cu_68dd866d_26754cuda3std3__441_GLOBAL__N__1eb0c299_4_k_cu_68dd866d_26756ignoreE)
_ZN39_INTERNAL_1eb0c299_4_k_cu_68dd866d_26754cuda3std3__441_GLOBAL__N__1eb0c299_4_k_cu_68dd866d_26756ignoreE:
	.zero		1
	.type		_ZN39_INTERNAL_1eb0c299_4_k_cu_68dd866d_26754cute7productE,@object
	.size		_ZN39_INTERNAL_1eb0c299_4_k_cu_68dd866d_26754cute7productE,(_ZN39_INTERNAL_1eb0c299_4_k_cu_68dd866d_26754cuda3std3__45__cpo3endE - _ZN39_INTERNAL_1eb0c299_4_k_cu_68dd866d_26754cute7productE)
_ZN39_INTERNAL_1eb0c299_4_k_cu_68dd866d_26754cute7productE:
	.zero		1
	.type		_ZN39_INTERNAL_1eb0c299_4_k_cu_68dd866d_26754cuda3std3__45__cpo3endE,@object
	.size		_ZN39_INTERNAL_1eb0c299_4_k_cu_68dd866d_26754cuda3std3__45__cpo3endE,(_ZN39_INTERNAL_1eb0c299_4_k_cu_68dd866d_26754cuda3std3__419piecewise_constructE - _ZN39_INTERNAL_1eb0c299_4_k_cu_68dd866d_26754cuda3std3__45__cpo3endE)
_ZN39_INTERNAL_1eb0c299_4_k_cu_68dd866d_26754cuda3std3__45__cpo3endE:
	.zero		1
	.type		_ZN39_INTERNAL_1eb0c299_4_k_cu_68dd866d_26754cuda3std3__419piecewise_constructE,@object
	.size		_ZN39_INTERNAL_1eb0c299_4_k_cu_68dd866d_26754cuda3std3__419piecewise_constructE,(_ZN39_INTERNAL_1eb0c299_4_k_cu_68dd866d_26754cuda3std3__45__cpo4cendE - _ZN39_INTERNAL_1eb0c299_4_k_cu_68dd866d_26754cuda3std3__419piecewise_constructE)
_ZN39_INTERNAL_1eb0c299_4_k_cu_68dd866d_26754cuda3std3__419piecewise_constructE:
	.zero		1
	.type		_ZN39_INTERNAL_1eb0c299_4_k_cu_68dd866d_26754cuda3std3__45__cpo4cendE,@object
	.size		_ZN39_INTERNAL_1eb0c299_4_k_cu_68dd866d_26754cuda3std3__45__cpo4cendE,(_ZN39_INTERNAL_1eb0c299_4_k_cu_68dd866d_26754cuda3std6ranges3__45__cpo4swapE - _ZN39_INTERNAL_1eb0c299_4_k_cu_68dd866d_26754cuda3std3__45__cpo4cendE)
_ZN39_INTERNAL_1eb0c299_4_k_cu_68dd866d_26754cuda3std3__45__cpo4cendE:
	.zero		1
	.type		_ZN39_INTERNAL_1eb0c299_4_k_cu_68dd866d_26754cuda3std6ranges3__45__cpo4swapE,@object
	.size		_ZN39_INTERNAL_1eb0c299_4_k_cu_68dd866d_26754cuda3std6ranges3__45__cpo4swapE,(.L_7 - _ZN39_INTERNAL_1eb0c299_4_k_cu_68dd866d_26754cuda3std6ranges3__45__cpo4swapE)
_ZN39_INTERNAL_1eb0c299_4_k_cu_68dd866d_26754cuda3std6ranges3__45__cpo4swapE:
	.zero		1
.L_7:


//--------------------- .nv.constant0._ZN7cutlass13device_kernelINS_4gemm6kernel13GemmUniversalIN4cute5tupleIJiiiiEEENS1_10collective13CollectiveMmaINS1_40MainloopSm90TmaGmmaWarpSpecializedSparseILi6ENS5_IJNS4_1CILi1EEESB_SB_EEENS1_35KernelTmaWarpSpecializedCooperativeEEENS5_IJNSA_ILi256EEENSA_ILi128EEENSA_ILi64EEEEEENS_10bfloat16_tENS5_IJNS4_6LayoutINS5_IJiNS5_IJNSA_ILi2EEEiEEEiEEENS5_IJlNS5_IJSB_SL_EEElEEEEENSK_INS5_IJNS5_IJNS5_IJNSA_ILi8EEESL_NSA_ILi4EEEEEEiEEENS5_IJNS5_IJNSA_ILi16EEESL_SL_EEEiEEEiEEENS5_IJNS5_IJNS5_IJSH_SV_NSA_ILi1024EEEEEENSA_ILi4096EEEEEENS5_IJNS5_IJSB_NSA_ILi512EEENSA_ILi32EEEEEElEEElEEEEEEEESJ_NS5_IJlSB_lEEENS4_8TiledMMAINS4_8MMA_AtomIJNS4_4SM904GMMA6SPARSE29GMMA_64x128x32_F32BF16BF16_SSILNS1E_5MajorE0ELS1H_0ELNS1E_7ScaleInE1ELS1I_1ELNS1E_9SparseSelE0EEEEEENSK_INS5_IJSL_SB_SB_EEENS5_IJSB_NSA_ILi0EEES1N_EEEEENS5_IJNS4_10UnderscoreES1Q_S1Q_EEEEENS4_13SM90_TMA_LOADENS4_14ComposedLayoutINS4_7SwizzleILi2ELi4ELi3EEENS4_25smem_sparse_ptr_flag_bitsILi2ELi16EEENSK_INS5_IJNS5_IJSB_SR_EEENS5_IJSL_S14_EEEEEENS5_IJNS5_IJS1N_SH_EEESO_EEEEEEEvNS4_8identityES1T_NS1U_INS1V_ILi3ELi4ELi3EEENS4_18smem_ptr_flag_bitsILi16EEENSK_INS5_IJSR_SH_EEENS5_IJSH_SB_EEEEEEEvS26_EENS_8epilogue10collective6detail29Sm90TmaWarpSpecializedAdapterINS2G_15DefaultEpilogueIfNS5_IJSB_llEEES2K_NS2F_6thread17LinearCombinationIfLi1EffLNS2L_9ScaleType4KindE0ELNS_15FloatRoundStyleE2EfEENS1_15EpilogueDefaultEEEEEvvEEEEvNT_6ParamsE --------------------------
	.section	.nv.constant0._ZN7cutlass13device_kernelINS_4gemm6kernel13GemmUniversalIN4cute5tupleIJiiiiEEENS1_10collective13CollectiveMmaINS1_40MainloopSm90TmaGmmaWarpSpecializedSparseILi6ENS5_IJNS4_1CILi1EEESB_SB_EEENS1_35KernelTmaWarpSpecializedCooperativeEEENS5_IJNSA_ILi256EEENSA_ILi128EEENSA_ILi64EEEEEENS_10bfloat16_tENS5_IJNS4_6LayoutINS5_IJiNS5_IJNSA_ILi2EEEiEEEiEEENS5_IJlNS5_IJSB_SL_EEElEEEEENSK_INS5_IJNS5_IJNS5_IJNSA_ILi8EEESL_NSA_ILi4EEEEEEiEEENS5_IJNS5_IJNSA_ILi16EEESL_SL_EEEiEEEiEEENS5_IJNS5_IJNS5_IJSH_SV_NSA_ILi1024EEEEEENSA_ILi4096EEEEEENS5_IJNS5_IJSB_NSA_ILi512EEENSA_ILi32EEEEEElEEElEEEEEEEESJ_NS5_IJlSB_lEEENS4_8TiledMMAINS4_8MMA_AtomIJNS4_4SM904GMMA6SPARSE29GMMA_64x128x32_F32BF16BF16_SSILNS1E_5MajorE0ELS1H_0ELNS1E_7ScaleInE1ELS1I_1ELNS1E_9SparseSelE0EEEEEENSK_INS5_IJSL_SB_SB_EEENS5_IJSB_NSA_ILi0EEES1N_EEEEENS5_IJNS4_10UnderscoreES1Q_S1Q_EEEEENS4_13SM90_TMA_LOADENS4_14ComposedLayoutINS4_7SwizzleILi2ELi4ELi3EEENS4_25smem_sparse_ptr_flag_bitsILi2ELi16EEENSK_INS5_IJNS5_IJSB_SR_EEENS5_IJSL_S14_EEEEEENS5_IJNS5_IJS1N_SH_EEESO_EEEEEEEvNS4_8identityES1T_NS1U_INS1V_ILi3ELi4ELi3EEENS4_18smem_ptr_flag_bitsILi16EEENSK_INS5_IJSR_SH_EEENS5_IJSH_SB_EEEEEEEvS26_EENS_8epilogue10collective6detail29Sm90TmaWarpSpecializedAdapterINS2G_15DefaultEpilogueIfNS5_IJSB_llEEES2K_NS2F_6thread17LinearCombinationIfLi1EffLNS2L_9ScaleType4KindE0ELNS_15FloatRoundStyleE2EfEENS1_15EpilogueDefaultEEEEEvvEEEEvNT_6ParamsE,"a",@progbits
	.sectionflags	@""
	.align	4
.nv.constant0._ZN7cutlass13device_kernelINS_4gemm6kernel13GemmUniversalIN4cute5tupleIJiiiiEEENS1_10collective13CollectiveMmaINS1_40MainloopSm90TmaGmmaWarpSpecializedSparseILi6ENS5_IJNS4_1CILi1EEESB_SB_EEENS1_35KernelTmaWarpSpecializedCooperativeEEENS5_IJNSA_ILi256EEENSA_ILi128EEENSA_ILi64EEEEEENS_10bfloat16_tENS5_IJNS4_6LayoutINS5_IJiNS5_IJNSA_ILi2EEEiEEEiEEENS5_IJlNS5_IJSB_SL_EEElEEEEENSK_INS5_IJNS5_IJNS5_IJNSA_ILi8EEESL_NSA_ILi4EEEEEEiEEENS5_IJNS5_IJNSA_ILi16EEESL_SL_EEEiEEEiEEENS5_IJNS5_IJNS5_IJSH_SV_NSA_ILi1024EEEEEENSA_ILi4096EEEEEENS5_IJNS5_IJSB_NSA_ILi512EEENSA_ILi32EEEEEElEEElEEEEEEEESJ_NS5_IJlSB_lEEENS4_8TiledMMAINS4_8MMA_AtomIJNS4_4SM904GMMA6SPARSE29GMMA_64x128x32_F32BF16BF16_SSILNS1E_5MajorE0ELS1H_0ELNS1E_7ScaleInE1ELS1I_1ELNS1E_9SparseSelE0EEEEEENSK_INS5_IJSL_SB_SB_EEENS5_IJSB_NSA_ILi0EEES1N_EEEEENS5_IJNS4_10UnderscoreES1Q_S1Q_EEEEENS4_13SM90_TMA_LOADENS4_14ComposedLayoutINS4_7SwizzleILi2ELi4ELi3EEENS4_25smem_sparse_ptr_flag_bitsILi2ELi16EEENSK_INS5_IJNS5_IJSB_SR_EEENS5_IJSL_S14_EEEEEENS5_IJNS5_IJS1N_SH_EEESO_EEEEEEEvNS4_8identityES1T_NS1U_INS1V_ILi3ELi4ELi3EEENS4_18smem_ptr_flag_bitsILi16EEENSK_INS5_IJSR_SH_EEENS5_IJSH_SB_EEEEEEEvS26_EENS_8epilogue10collective6detail29Sm90TmaWarpSpecializedAdapterINS2G_15DefaultEpilogueIfNS5_IJSB_llEEES2K_NS2F_6thread17LinearCombinationIfLi1EffLNS2L_9ScaleType4KindE0ELNS_15FloatRoundStyleE2EfEENS1_15EpilogueDefaultEEEEEvvEEEEvNT_6ParamsE:
	.zero		1920


//--------------------- SYMBOLS --------------------------

	.type		.nv.reservedSmem.offset0,@object
	.size		.nv.reservedSmem.offset0,0x4
